// auto-generated by cutlass_sweep.gemm — config: {"arch": "sm_100", "cluster_m": 2, "cluster_n": 1, "dtype": "bf16", "stages": 5, "tile_k": 32, "tile_m": 128, "tile_n": 64}
#include "cutlass/cutlass.h"
#include "cutlass/gemm/collective/collective_builder.hpp"
#include "cutlass/gemm/device/gemm_universal_adapter.h"
#include "cutlass/gemm/kernel/gemm_universal.hpp"
#include "cutlass/epilogue/collective/collective_builder.hpp"

using ElemA = cutlass::bfloat16_t;
using ElemB = cutlass::bfloat16_t;
using ElemCD = cutlass::bfloat16_t;
using Acc  = float;
using TileShape    = cute::Shape<cute::_128, cute::_64, cute::_32>;
using ClusterShape = cute::Shape<cute::_2, cute::_1, cute::_1>;

using CollectiveEpilogue = typename cutlass::epilogue::collective::CollectiveBuilder<
    cutlass::arch::Sm100, cutlass::arch::OpClassTensorOp,
    TileShape, ClusterShape,
    cutlass::epilogue::collective::EpilogueTileAuto,
    Acc, Acc,
    ElemCD, cutlass::layout::RowMajor, 128 / cutlass::sizeof_bits<ElemCD>::value,
    ElemCD, cutlass::layout::RowMajor, 128 / cutlass::sizeof_bits<ElemCD>::value,
    cutlass::epilogue::collective::EpilogueScheduleAuto
  >::CollectiveOp;

using CollectiveMainloop = typename cutlass::gemm::collective::CollectiveBuilder<
    cutlass::arch::Sm100, cutlass::arch::OpClassTensorOp,
    ElemA, cutlass::layout::RowMajor, 128 / cutlass::sizeof_bits<ElemA>::value,
    ElemB, cutlass::layout::ColumnMajor, 128 / cutlass::sizeof_bits<ElemB>::value,
    Acc,
    TileShape, ClusterShape,
    cutlass::gemm::collective::StageCount<5>,
    cutlass::gemm::collective::KernelScheduleAuto
  >::CollectiveOp;

using GemmKernel = cutlass::gemm::kernel::GemmUniversal<
    cute::Shape<int,int,int,int>,
    CollectiveMainloop,
    CollectiveEpilogue
>;
using Gemm = cutlass::gemm::device::GemmUniversalAdapter<GemmKernel>;

// Force the device kernel symbol into the cubin without needing a host main.
auto* _anchor = &cutlass::device_kernel<GemmKernel>;


// ===== COMPILED SASS (sm_100a) =====

	.target	sm_100a

	.elftype	@"ET_EXEC"


//--------------------- .note.nv.tkinfo           --------------------------
	.section	.note.nv.tkinfo,"",@"SHT_NOTE"
	.sectionflags	@"SHF_NOTE_NV_TKINFO"
	.tkinfo
        /*0018*/ 	.word	0x00000002
        /*0030*/ 	.string	""
        /*0030*/ 	.string	"ptxas"
        /*0030*/ 	.string	"Cuda compilation tools, release 13.0, V13.0.88"
        /*0030*/ 	.string	"Build cuda_13.0.r13.0/compiler.36424714_0"
        /*0030*/ 	.string	"-arch sm_100a -m 64 "



//--------------------- .note.nv.cuinfo           --------------------------
	.section	.note.nv.cuinfo,"",@"SHT_NOTE"
	.sectionflags	@"SHF_NOTE_NV_CUINFO"
        /*0018*/ 	.short	0x0002
        /*001a*/ 	.short	0x0064
        /*001c*/ 	.short	0x0082
	.zero		2


//--------------------- .nv.info                  --------------------------
	.section	.nv.info,"",@"SHT_CUDA_INFO"
	.align	4


	//----- nvinfo : EIATTR_REGCOUNT
	.align		4
        /*0000*/ 	.byte	0x04, 0x2f
        /*0002*/ 	.short	(.L_19 - .L_18)
	.align		4
.L_18:
        /*0004*/ 	.word	index@(_ZN7cutlass13device_kernelINS_4gemm6kernel13GemmUniversalIN4cute5tupleIJiiiiEEENS1_10collective13CollectiveMmaINS1_35MainloopSm100TmaUmmaWarpSpecializedILi5ELi2ELi4ENS5_IJNS4_1CILi2EEENSA_ILi1EEESC_EEEEENS5_IJNSA_ILi128EEENSA_ILi64EEENSA_ILi32EEEEEENS_10bfloat16_tENS5_IJlSC_lEEESJ_SK_NS4_8TiledMMAINS4_8MMA_AtomIJNS4_26SM100_MMA_F16BF16_2x1SM_SSISJ_SJ_fLi128ELi64ELNS4_4UMMA5MajorE0ELSP_0ELNSO_7ScaleInE0ELSQ_0EEEEEENS4_6LayoutINS5_IJSC_SC_SC_EEENS5_IJNSA_ILi0EEESV_SV_EEEEENS5_IJNS4_10UnderscoreESY_SY_EEEEENS4_18SM100_TMA_2SM_LOADENS4_14ComposedLayoutINS4_7SwizzleILi2ELi4ELi3EEENS4_18smem_ptr_flag_bitsILi16EEENST_INS5_IJNSA_ILi8EEESH_EEENS5_IJSH_SC_EEEEEEEvNS4_8identityES11_S1B_vS1C_EENS_8epilogue10collective18CollectiveEpilogueINS1E_23Sm100TmaWarpSpecializedILi3ELi2ELi16ELb1ELb0EEEJNS5_IJSG_SG_SH_EEENS5_IJNST_ISG_SC_EENST_INS5_IJNSA_ILi16EEESB_EEENS5_IJSC_SH_EEEEEEEESJ_SK_SJ_SK_NS1E_6fusion15FusionCallbacksIS1I_NS1Q_17LinearCombinationISJ_fSJ_fLNS_15FloatRoundStyleE2EEES1J_S1P_JEEENS4_5SM1004TMEM4LOAD26SM100_TMEM_LOAD_32dp32b16xENS4_13SM90_TMA_LOADENS12_INS13_ILi1ELi4ELi3EEES16_NST_INS5_IJS17_S1L_EEENS5_IJS1L_SC_EEEEEEENS4_39AutoVectorizingCopyWithAssumedAlignmentILi128EEENS4_14SM90_TMA_STOREES25_S27_S27_EEEvvEEEEvNT_6ParamsE)
        /*0008*/ 	.word	0x00000059


	//----- nvinfo : EIATTR_FRAME_SIZE
	.align		4
.L_19:
        /*000c*/ 	.byte	0x04, 0x11
        /*000e*/ 	.short	(.L_21 - .L_20)
	.align		4
.L_20:
        /*0010*/ 	.word	index@($__internal_2_$__cuda_sm10x_tcgen05_guardrail_trap_unallocated_columns_being_dealloced)
        /*0014*/ 	.word	0x00000000


	//----- nvinfo : EIATTR_FRAME_SIZE
	.align		4
.L_21:
        /*0018*/ 	.byte	0x04, 0x11
        /*001a*/ 	.short	(.L_23 - .L_22)
	.align		4
.L_22:
        /*001c*/ 	.word	index@($__internal_1_$__cuda_sm10x_tcgen05_guardrail_trap_phase_invalid_during_alloc)
        /*0020*/ 	.word	0x00000000


	//----- nvinfo : EIATTR_FRAME_SIZE
	.align		4
.L_23:
        /*0024*/ 	.byte	0x04, 0x11
        /*0026*/ 	.short	(.L_25 - .L_24)
	.align		4
.L_24:
        /*0028*/ 	.word	index@($__internal_0_$__cuda_sm10x_tcgen05_guardrail_trap_col_being_dealloced_not_returned_by_alloc)
        /*002c*/ 	.word	0x00000000


	//----- nvinfo : EIATTR_FRAME_SIZE
	.align		4
.L_25:
        /*0030*/ 	.byte	0x04, 0x11
        /*0032*/ 	.short	(.L_27 - .L_26)
	.align		4
.L_26:
        /*0034*/ 	.word	index@(_ZN7cutlass13device_kernelINS_4gemm6kernel13GemmUniversalIN4cute5tupleIJiiiiEEENS1_10collective13CollectiveMmaINS1_35MainloopSm100TmaUmmaWarpSpecializedILi5ELi2ELi4ENS5_IJNS4_1CILi2EEENSA_ILi1EEESC_EEEEENS5_IJNSA_ILi128EEENSA_ILi64EEENSA_ILi32EEEEEENS_10bfloat16_tENS5_IJlSC_lEEESJ_SK_NS4_8TiledMMAINS4_8MMA_AtomIJNS4_26SM100_MMA_F16BF16_2x1SM_SSISJ_SJ_fLi128ELi64ELNS4_4UMMA5MajorE0ELSP_0ELNSO_7ScaleInE0ELSQ_0EEEEEENS4_6LayoutINS5_IJSC_SC_SC_EEENS5_IJNSA_ILi0EEESV_SV_EEEEENS5_IJNS4_10UnderscoreESY_SY_EEEEENS4_18SM100_TMA_2SM_LOADENS4_14ComposedLayoutINS4_7SwizzleILi2ELi4ELi3EEENS4_18smem_ptr_flag_bitsILi16EEENST_INS5_IJNSA_ILi8EEESH_EEENS5_IJSH_SC_EEEEEEEvNS4_8identityES11_S1B_vS1C_EENS_8epilogue10collective18CollectiveEpilogueINS1E_23Sm100TmaWarpSpecializedILi3ELi2ELi16ELb1ELb0EEEJNS5_IJSG_SG_SH_EEENS5_IJNST_ISG_SC_EENST_INS5_IJNSA_ILi16EEESB_EEENS5_IJSC_SH_EEEEEEEESJ_SK_SJ_SK_NS1E_6fusion15FusionCallbacksIS1I_NS1Q_17LinearCombinationISJ_fSJ_fLNS_15FloatRoundStyleE2EEES1J_S1P_JEEENS4_5SM1004TMEM4LOAD26SM100_TMEM_LOAD_32dp32b16xENS4_13SM90_TMA_LOADENS12_INS13_ILi1ELi4ELi3EEES16_NST_INS5_IJS17_S1L_EEENS5_IJS1L_SC_EEEEEEENS4_39AutoVectorizingCopyWithAssumedAlignmentILi128EEENS4_14SM90_TMA_STOREES25_S27_S27_EEEvvEEEEvNT_6ParamsE)
        /*0038*/ 	.word	0x00000000


	//----- nvinfo : EIATTR_MIN_STACK_SIZE
	.align		4
.L_27:
        /*003c*/ 	.byte	0x04, 0x12
        /*003e*/ 	.short	(.L_29 - .L_28)
	.align		4
.L_28:
        /*0040*/ 	.word	index@(_ZN7cutlass13device_kernelINS_4gemm6kernel13GemmUniversalIN4cute5tupleIJiiiiEEENS1_10collective13CollectiveMmaINS1_35MainloopSm100TmaUmmaWarpSpecializedILi5ELi2ELi4ENS5_IJNS4_1CILi2EEENSA_ILi1EEESC_EEEEENS5_IJNSA_ILi128EEENSA_ILi64EEENSA_ILi32EEEEEENS_10bfloat16_tENS5_IJlSC_lEEESJ_SK_NS4_8TiledMMAINS4_8MMA_AtomIJNS4_26SM100_MMA_F16BF16_2x1SM_SSISJ_SJ_fLi128ELi64ELNS4_4UMMA5MajorE0ELSP_0ELNSO_7ScaleInE0ELSQ_0EEEEEENS4_6LayoutINS5_IJSC_SC_SC_EEENS5_IJNSA_ILi0EEESV_SV_EEEEENS5_IJNS4_10UnderscoreESY_SY_EEEEENS4_18SM100_TMA_2SM_LOADENS4_14ComposedLayoutINS4_7SwizzleILi2ELi4ELi3EEENS4_18smem_ptr_flag_bitsILi16EEENST_INS5_IJNSA_ILi8EEESH_EEENS5_IJSH_SC_EEEEEEEvNS4_8identityES11_S1B_vS1C_EENS_8epilogue10collective18CollectiveEpilogueINS1E_23Sm100TmaWarpSpecializedILi3ELi2ELi16ELb1ELb0EEEJNS5_IJSG_SG_SH_EEENS5_IJNST_ISG_SC_EENST_INS5_IJNSA_ILi16EEESB_EEENS5_IJSC_SH_EEEEEEEESJ_SK_SJ_SK_NS1E_6fusion15FusionCallbacksIS1I_NS1Q_17LinearCombinationISJ_fSJ_fLNS_15FloatRoundStyleE2EEES1J_S1P_JEEENS4_5SM1004TMEM4LOAD26SM100_TMEM_LOAD_32dp32b16xENS4_13SM90_TMA_LOADENS12_INS13_ILi1ELi4ELi3EEES16_NST_INS5_IJS17_S1L_EEENS5_IJS1L_SC_EEEEEEENS4_39AutoVectorizingCopyWithAssumedAlignmentILi128EEENS4_14SM90_TMA_STOREES25_S27_S27_EEEvvEEEEvNT_6ParamsE)
        /*0044*/ 	.word	0x00000000
.L_29:


//--------------------- .nv.compat                --------------------------
	.section	.nv.compat,"",@"SHT_CUDA_COMPAT_INFO"
	.align	4
        /*0000*/ 	.byte	0x02, 0x09, 0x01, 0x00, 0x02, 0x02, 0x02, 0x00, 0x02, 0x05, 0x05, 0x00, 0x03, 0x07, 0x01, 0x01
        /*0010*/ 	.byte	0x02, 0x03, 0x01, 0x00, 0x02, 0x06, 0x01, 0x00, 0x04, 0x0b, 0x08, 0x00, 0x09, 0x00, 0x00, 0x00
        /*0020*/ 	.byte	0x00, 0x00, 0x00, 0x00


//--------------------- .nv.info._ZN7cutlass13device_kernelINS_4gemm6kernel13GemmUniversalIN4cute5tupleIJiiiiEEENS1_10collective13CollectiveMmaINS1_35MainloopSm100TmaUmmaWarpSpecializedILi5ELi2ELi4ENS5_IJNS4_1CILi2EEENSA_ILi1EEESC_EEEEENS5_IJNSA_ILi128EEENSA_ILi64EEENSA_ILi32EEEEEENS_10bfloat16_tENS5_IJlSC_lEEESJ_SK_NS4_8TiledMMAINS4_8MMA_AtomIJNS4_26SM100_MMA_F16BF16_2x1SM_SSISJ_SJ_fLi128ELi64ELNS4_4UMMA5MajorE0ELSP_0ELNSO_7ScaleInE0ELSQ_0EEEEEENS4_6LayoutINS5_IJSC_SC_SC_EEENS5_IJNSA_ILi0EEESV_SV_EEEEENS5_IJNS4_10UnderscoreESY_SY_EEEEENS4_18SM100_TMA_2SM_LOADENS4_14ComposedLayoutINS4_7SwizzleILi2ELi4ELi3EEENS4_18smem_ptr_flag_bitsILi16EEENST_INS5_IJNSA_ILi8EEESH_EEENS5_IJSH_SC_EEEEEEEvNS4_8identityES11_S1B_vS1C_EENS_8epilogue10collective18CollectiveEpilogueINS1E_23Sm100TmaWarpSpecializedILi3ELi2ELi16ELb1ELb0EEEJNS5_IJSG_SG_SH_EEENS5_IJNST_ISG_SC_EENST_INS5_IJNSA_ILi16EEESB_EEENS5_IJSC_SH_EEEEEEEESJ_SK_SJ_SK_NS1E_6fusion15FusionCallbacksIS1I_NS1Q_17LinearCombinationISJ_fSJ_fLNS_15FloatRoundStyleE2EEES1J_S1P_JEEENS4_5SM1004TMEM4LOAD26SM100_TMEM_LOAD_32dp32b16xENS4_13SM90_TMA_LOADENS12_INS13_ILi1ELi4ELi3EEES16_NST_INS5_IJS17_S1L_EEENS5_IJS1L_SC_EEEEEEENS4_39AutoVectorizingCopyWithAssumedAlignmentILi128EEENS4_14SM90_TMA_STOREES25_S27_S27_EEEvvEEEEvNT_6ParamsE --------------------------
	.section	.nv.info._ZN7cutlass13device_kernelINS_4gemm6kernel13GemmUniversalIN4cute5tupleIJiiiiEEENS1_10collective13CollectiveMmaINS1_35MainloopSm100TmaUmmaWarpSpecializedILi5ELi2ELi4ENS5_IJNS4_1CILi2EEENSA_ILi1EEESC_EEEEENS5_IJNSA_ILi128EEENSA_ILi64EEENSA_ILi32EEEEEENS_10bfloat16_tENS5_IJlSC_lEEESJ_SK_NS4_8TiledMMAINS4_8MMA_AtomIJNS4_26SM100_MMA_F16BF16_2x1SM_SSISJ_SJ_fLi128ELi64ELNS4_4UMMA5MajorE0ELSP_0ELNSO_7ScaleInE0ELSQ_0EEEEEENS4_6LayoutINS5_IJSC_SC_SC_EEENS5_IJNSA_ILi0EEESV_SV_EEEEENS5_IJNS4_10UnderscoreESY_SY_EEEEENS4_18SM100_TMA_2SM_LOADENS4_14ComposedLayoutINS4_7SwizzleILi2ELi4ELi3EEENS4_18smem_ptr_flag_bitsILi16EEENST_INS5_IJNSA_ILi8EEESH_EEENS5_IJSH_SC_EEEEEEEvNS4_8identityES11_S1B_vS1C_EENS_8epilogue10collective18CollectiveEpilogueINS1E_23Sm100TmaWarpSpecializedILi3ELi2ELi16ELb1ELb0EEEJNS5_IJSG_SG_SH_EEENS5_IJNST_ISG_SC_EENST_INS5_IJNSA_ILi16EEESB_EEENS5_IJSC_SH_EEEEEEEESJ_SK_SJ_SK_NS1E_6fusion15FusionCallbacksIS1I_NS1Q_17LinearCombinationISJ_fSJ_fLNS_15FloatRoundStyleE2EEES1J_S1P_JEEENS4_5SM1004TMEM4LOAD26SM100_TMEM_LOAD_32dp32b16xENS4_13SM90_TMA_LOADENS12_INS13_ILi1ELi4ELi3EEES16_NST_INS5_IJS17_S1L_EEENS5_IJS1L_SC_EEEEEEENS4_39AutoVectorizingCopyWithAssumedAlignmentILi128EEENS4_14SM90_TMA_STOREES25_S27_S27_EEEvvEEEEvNT_6ParamsE,"",@"SHT_CUDA_INFO"
	.sectionflags	@""
	.align	4


	//----- nvinfo : EIATTR_CUDA_API_VERSION
	.align		4
        /*0000*/ 	.byte	0x04, 0x37
        /*0002*/ 	.short	(.L_31 - .L_30)
.L_30:
        /*0004*/ 	.word	0x00000082


	//----- nvinfo : EIATTR_KPARAM_INFO
	.align		4
.L_31:
        /*0008*/ 	.byte	0x04, 0x17
        /*000a*/ 	.short	(.L_33 - .L_32)
.L_32:
        /*000c*/ 	.word	0x00000000
        /*0010*/ 	.short	0x0000
        /*0012*/ 	.short	0x0000
        /*0014*/ 	.byte	0x00, 0xf0, 0x01, 0x20


	//----- nvinfo : EIATTR_AT_ENTRY_FRAGMENTS
	.align		4
.L_33:
        /*0018*/ 	.byte	0x04, 0x4f
        /*001a*/ 	.short	(.L_35 - .L_34)


	//   ....[0]....
.L_34:
        /*001c*/ 	.word	0x00000007


	//----- nvinfo : EIATTR_RESERVED_SMEM_USED
	.align		4
.L_35:
        /*0020*/ 	.byte	0x01, 0x41
	.zero		2


	//----- nvinfo : EIATTR_SPARSE_MMA_MASK
	.align		4
        /*0024*/ 	.byte	0x03, 0x50
        /*0026*/ 	.short	0x0000


	//----- nvinfo : EIATTR_TCGEN05_2CTA_USED
	.align		4
        /*0028*/ 	.byte	0x01, 0x52
	.zero		2


	//----- nvinfo : EIATTR_MAXREG_COUNT
	.align		4
        /*002c*/ 	.byte	0x03, 0x1b
        /*002e*/ 	.short	0x00ff


	//----- nvinfo : EIATTR_NUM_BARRIERS
	.align		4
        /*0030*/ 	.byte	0x02, 0x4c
        /*0032*/ 	.byte	0x07
	.zero		1


	//----- nvinfo : EIATTR_EXTERNS
	.align		4
        /*0034*/ 	.byte	0x04, 0x0f
        /*0036*/ 	.short	(.L_37 - .L_36)


	//   ....[0]....
	.align		4
.L_36:
        /*0038*/ 	.word	index@(__assertfail)


	//----- nvinfo : EIATTR_MERCURY_ISA_VERSION
	.align		4
.L_37:
        /*003c*/ 	.byte	0x03, 0x5f
        /*003e*/ 	.short	0x0101


	//----- nvinfo : EIATTR_INT_WARP_WIDE_INSTR_OFFSETS
	.align		4
        /*0040*/ 	.byte	0x04, 0x31
        /*0042*/ 	.short	(.L_39 - .L_38)


	//   ....[0]....
.L_38:
        /*0044*/ 	.word	0x00000d10


	//   ....[1]....
        /*0048*/ 	.word	0x00000db0


	//   ....[2]....
        /*004c*/ 	.word	0x00002120


	//   ....[3]....
        /*0050*/ 	.word	0x00003fb0


	//   ....[4]....
        /*0054*/ 	.word	0x00003fd0


	//   ....[5]....
        /*0058*/ 	.word	0x00004000


	//   ....[6]....
        /*005c*/ 	.word	0x00004910


	//   ....[7]....
        /*0060*/ 	.word	0x00004980


	//   ....[8]....
        /*0064*/ 	.word	0x00004a90


	//   ....[9]....
        /*0068*/ 	.word	0x00004c60


	//   ....[10]....
        /*006c*/ 	.word	0x00004d10


	//   ....[11]....
        /*0070*/ 	.word	0x00004e30


	//----- nvinfo : EIATTR_COOP_GROUP_MASK_REGIDS
	.align		4
.L_39:
        /*0074*/ 	.byte	0x04, 0x29
        /*0076*/ 	.short	(.L_41 - .L_40)


	//   ....[0]....
.L_40:
        /*0078*/ 	.word	0xffffffff


	//   ....[1]....
        /*007c*/ 	.word	0xffffffff


	//   ....[2]....
        /*0080*/ 	.word	0xffffffff


	//   ....[3]....
        /*0084*/ 	.word	0xffffffff


	//   ....[4]....
        /*0088*/ 	.word	0xffffffff


	//   ....[5]....
        /*008c*/ 	.word	0xffffffff


	//   ....[6]....
        /*0090*/ 	.word	0xffffffff


	//   ....[7]....
        /*0094*/ 	.word	0xffffffff


	//   ....[8]....
        /*0098*/ 	.word	0xffffffff


	//   ....[9]....
        /*009c*/ 	.word	0xffffffff


	//   ....[10]....
        /*00a0*/ 	.word	0xffffffff


	//   ....[11]....
        /*00a4*/ 	.word	0xffffffff


	//   ....[12]....
        /*00a8*/ 	.word	0xffffffff


	//   ....[13]....
        /*00ac*/ 	.word	0xffffffff


	//----- nvinfo : EIATTR_COOP_GROUP_INSTR_OFFSETS
	.align		4
.L_41:
        /*00b0*/ 	.byte	0x04, 0x28
        /*00b2*/ 	.short	(.L_43 - .L_42)


	//   ....[0]....
.L_42:
        /*00b4*/ 	.word	0x000000c0


	//   ....[1]....
        /*00b8*/ 	.word	0x00000500


	//   ....[2]....
        /*00bc*/ 	.word	0x000006a0


	//   ....[3]....
        /*00c0*/ 	.word	0x00000810


	//   ....[4]....
        /*00c4*/ 	.word	0x00000900


	//   ....[5]....
        /*00c8*/ 	.word	0x00000a60


	//   ....[6]....
        /*00cc*/ 	.word	0x00000bf0


	//   ....[7]....
        /*00d0*/ 	.word	0x00000e30


	//   ....[8]....
        /*00d4*/ 	.word	0x00002000


	//   ....[9]....
        /*00d8*/ 	.word	0x00002e70


	//   ....[10]....
        /*00dc*/ 	.word	0x00003340


	//   ....[11]....
        /*00e0*/ 	.word	0x00003370


	//   ....[12]....
        /*00e4*/ 	.word	0x00003eb0


	//   ....[13]....
        /*00e8*/ 	.word	0x000040c0


	//----- nvinfo : EIATTR_VRC_CTA_INIT_COUNT
	.align		4
.L_43:
        /*00ec*/ 	.byte	0x02, 0x4a
        /*00ee*/ 	.byte	0x80
	.zero		1


	//----- nvinfo : EIATTR_SYSCALL_OFFSETS
	.align		4
        /*00f0*/ 	.byte	0x04, 0x46
        /*00f2*/ 	.short	(.L_45 - .L_44)


	//   ....[0]....
.L_44:
        /*00f4*/ 	.word	0x000059c0


	//   ....[1]....
        /*00f8*/ 	.word	0x00005ab0


	//   ....[2]....
        /*00fc*/ 	.word	0x00006270


	//   ....[3]....
        /*0100*/ 	.word	0x00006bf0


	//----- nvinfo : EIATTR_MBARRIER_INSTR_OFFSETS
	.align		4
.L_45:
        /*0104*/ 	.byte	0x04, 0x39
        /*0106*/ 	.short	(.L_47 - .L_46)


	//   ....[0]....
.L_46:
        /*0108*/ 	.word	0x000005f0
        /*010c*/ 	.word	0x000000ff
        /*0110*/ 	.word	0x00000000
        /*0114*/ 	.short	0x0100
        /*0116*/ 	.byte	0x08
	.zero		1


	//   ....[1]....
        /*0118*/ 	.word	0x00000600
        /*011c*/ 	.word	0x000000ff
        /*0120*/ 	.word	0x00000028
        /*0124*/ 	.short	0x0100
        /*0126*/ 	.byte	0x08
	.zero		1


	//   ....[2]....
        /*0128*/ 	.word	0x00000610
        /*012c*/ 	.word	0x000000ff
        /*0130*/ 	.word	0x00000008
        /*0134*/ 	.short	0x0100
        /*0136*/ 	.byte	0x08
	.zero		1


	//   ....[3]....
        /*0138*/ 	.word	0x00000620
        /*013c*/ 	.word	0x000000ff
        /*0140*/ 	.word	0x00000030
        /*0144*/ 	.short	0x0100
        /*0146*/ 	.byte	0x08
	.zero		1


	//   ....[4]....
        /*0148*/ 	.word	0x00000630
        /*014c*/ 	.word	0x000000ff
        /*0150*/ 	.word	0x00000010
        /*0154*/ 	.short	0x0100
        /*0156*/ 	.byte	0x08
	.zero		1


	//   ....[5]....
        /*0158*/ 	.word	0x00000640
        /*015c*/ 	.word	0x000000ff
        /*0160*/ 	.word	0x00000038
        /*0164*/ 	.short	0x0100
        /*0166*/ 	.byte	0x08
	.zero		1


	//   ....[6]....
        /*0168*/ 	.word	0x00000650
        /*016c*/ 	.word	0x000000ff
        /*0170*/ 	.word	0x00000018
        /*0174*/ 	.short	0x0100
        /*0176*/ 	.byte	0x08
	.zero		1


	//   ....[7]....
        /*0178*/ 	.word	0x00000660
        /*017c*/ 	.word	0x000000ff
        /*0180*/ 	.word	0x00000040
        /*0184*/ 	.short	0x0100
        /*0186*/ 	.byte	0x08
	.zero		1


	//   ....[8]....
        /*0188*/ 	.word	0x00000670
        /*018c*/ 	.word	0x000000ff
        /*0190*/ 	.word	0x00000020
        /*0194*/ 	.short	0x0100
        /*0196*/ 	.byte	0x08
	.zero		1


	//   ....[9]....
        /*0198*/ 	.word	0x00000680
        /*019c*/ 	.word	0x000000ff
        /*01a0*/ 	.word	0x00000048
        /*01a4*/ 	.short	0x0100
        /*01a6*/ 	.byte	0x08
	.zero		1


	//   ....[10]....
        /*01a8*/ 	.word	0x000007a0
        /*01ac*/ 	.word	0x000000ff
        /*01b0*/ 	.word	0x00000050
        /*01b4*/ 	.short	0x0100
        /*01b6*/ 	.byte	0x09
	.zero		1


	//   ....[11]....
        /*01b8*/ 	.word	0x000007b0
        /*01bc*/ 	.word	0x000000ff
        /*01c0*/ 	.word	0x00000068
        /*01c4*/ 	.short	0x0100
        /*01c6*/ 	.byte	0x09
	.zero		1


	//   ....[12]....
        /*01c8*/ 	.word	0x000007c0
        /*01cc*/ 	.word	0x000000ff
        /*01d0*/ 	.word	0x00000058
        /*01d4*/ 	.short	0x0100
        /*01d6*/ 	.byte	0x09
	.zero		1


	//   ....[13]....
        /*01d8*/ 	.word	0x000007d0
        /*01dc*/ 	.word	0x000000ff
        /*01e0*/ 	.word	0x00000070
        /*01e4*/ 	.short	0x0100
        /*01e6*/ 	.byte	0x09
	.zero		1


	//   ....[14]....
        /*01e8*/ 	.word	0x000007e0
        /*01ec*/ 	.word	0x000000ff
        /*01f0*/ 	.word	0x00000060
        /*01f4*/ 	.short	0x0100
        /*01f6*/ 	.byte	0x09
	.zero		1


	//   ....[15]....
        /*01f8*/ 	.word	0x000007f0
        /*01fc*/ 	.word	0x000000ff
        /*0200*/ 	.word	0x00000078
        /*0204*/ 	.short	0x0100
        /*0206*/ 	.byte	0x09
	.zero		1


	//   ....[16]....
        /*0208*/ 	.word	0x000008d0
        /*020c*/ 	.word	0x000000ff
        /*0210*/ 	.word	0x00000080
        /*0214*/ 	.short	0x0100
        /*0216*/ 	.byte	0x08
	.zero		1


	//   ....[17]....
        /*0218*/ 	.word	0x000008e0
        /*021c*/ 	.word	0x000000ff
        /*0220*/ 	.word	0x00000088
        /*0224*/ 	.short	0x0100
        /*0226*/ 	.byte	0x08
	.zero		1


	//   ....[18]....
        /*0228*/ 	.word	0x00000a10
        /*022c*/ 	.word	0x000000ff
        /*0230*/ 	.word	0x00000090
        /*0234*/ 	.short	0x0100
        /*0236*/ 	.byte	0x08
	.zero		1


	//   ....[19]....
        /*0238*/ 	.word	0x00000a20
        /*023c*/ 	.word	0x000000ff
        /*0240*/ 	.word	0x000000a0
        /*0244*/ 	.short	0x0100
        /*0246*/ 	.byte	0x08
	.zero		1


	//   ....[20]....
        /*0248*/ 	.word	0x00000a30
        /*024c*/ 	.word	0x000000ff
        /*0250*/ 	.word	0x00000098
        /*0254*/ 	.short	0x0100
        /*0256*/ 	.byte	0x08
	.zero		1


	//   ....[21]....
        /*0258*/ 	.word	0x00000a40
        /*025c*/ 	.word	0x000000ff
        /*0260*/ 	.word	0x000000a8
        /*0264*/ 	.short	0x0100
        /*0266*/ 	.byte	0x08
	.zero		1


	//   ....[22]....
        /*0268*/ 	.word	0x00000b60
        /*026c*/ 	.word	0x000000ff
        /*0270*/ 	.word	0x000000b0
        /*0274*/ 	.short	0x0100
        /*0276*/ 	.byte	0x09
	.zero		1


	//   ....[23]....
        /*0278*/ 	.word	0x00000b70
        /*027c*/ 	.word	0x000000ff
        /*0280*/ 	.word	0x000000d0
        /*0284*/ 	.short	0x0100
        /*0286*/ 	.byte	0x09
	.zero		1


	//   ....[24]....
        /*0288*/ 	.word	0x00000b80
        /*028c*/ 	.word	0x000000ff
        /*0290*/ 	.word	0x000000b8
        /*0294*/ 	.short	0x0100
        /*0296*/ 	.byte	0x09
	.zero		1


	//   ....[25]....
        /*0298*/ 	.word	0x00000b90
        /*029c*/ 	.word	0x000000ff
        /*02a0*/ 	.word	0x000000d8
        /*02a4*/ 	.short	0x0100
        /*02a6*/ 	.byte	0x09
	.zero		1


	//   ....[26]....
        /*02a8*/ 	.word	0x00000ba0
        /*02ac*/ 	.word	0x000000ff
        /*02b0*/ 	.word	0x000000c0
        /*02b4*/ 	.short	0x0100
        /*02b6*/ 	.byte	0x09
	.zero		1


	//   ....[27]....
        /*02b8*/ 	.word	0x00000bb0
        /*02bc*/ 	.word	0x000000ff
        /*02c0*/ 	.word	0x000000e0
        /*02c4*/ 	.short	0x0100
        /*02c6*/ 	.byte	0x09
	.zero		1


	//   ....[28]....
        /*02c8*/ 	.word	0x00000bc0
        /*02cc*/ 	.word	0x000000ff
        /*02d0*/ 	.word	0x000000c8
        /*02d4*/ 	.short	0x0100
        /*02d6*/ 	.byte	0x09
	.zero		1


	//   ....[29]....
        /*02d8*/ 	.word	0x00000bd0
        /*02dc*/ 	.word	0x000000ff
        /*02e0*/ 	.word	0x000000e8
        /*02e4*/ 	.short	0x0100
        /*02e6*/ 	.byte	0x09
	.zero		1


	//   ....[30]....
        /*02e8*/ 	.word	0x00000cc0
        /*02ec*/ 	.word	0x000000ff
        /*02f0*/ 	.word	0x000000f0
        /*02f4*/ 	.short	0x0100
        /*02f6*/ 	.byte	0x08
	.zero		1


	//   ....[31]....
        /*02f8*/ 	.word	0x00000cd0
        /*02fc*/ 	.word	0x000000ff
        /*0300*/ 	.word	0x00000100
        /*0304*/ 	.short	0x0100
        /*0306*/ 	.byte	0x08
	.zero		1


	//   ....[32]....
        /*0308*/ 	.word	0x00000ce0
        /*030c*/ 	.word	0x000000ff
        /*0310*/ 	.word	0x000000f8
        /*0314*/ 	.short	0x0100
        /*0316*/ 	.byte	0x08
	.zero		1


	//   ....[33]....
        /*0318*/ 	.word	0x00000cf0
        /*031c*/ 	.word	0x000000ff
        /*0320*/ 	.word	0x00000108
        /*0324*/ 	.short	0x0100
        /*0326*/ 	.byte	0x08
	.zero		1


	//   ....[34]....
        /*0328*/ 	.word	0x00000de0
        /*032c*/ 	.word	0x000000ff
        /*0330*/ 	.word	0x00000110
        /*0334*/ 	.short	0x0100
        /*0336*/ 	.byte	0x07
	.zero		1


	//   ....[35]....
        /*0338*/ 	.word	0x00001800
        /*033c*/ 	.word	0x00000003
        /*0340*/ 	.word	0x00000100
        /*0344*/ 	.short	0x010a
        /*0346*/ 	.byte	0xff
	.zero		1


	//   ....[36]....
        /*0348*/ 	.word	0x00001830
        /*034c*/ 	.word	0x00000003
        /*0350*/ 	.word	0x000000f0
        /*0354*/ 	.short	0x0101
        /*0356*/ 	.byte	0xff
	.zero		1


	//   ....[37]....
        /*0358*/ 	.word	0x00001930
        /*035c*/ 	.word	0x000000ff
        /*0360*/ 	.word	0x00000028
        /*0364*/ 	.short	0x010a
        /*0366*/ 	.byte	0x08
	.zero		1


	//   ....[38]....
        /*0368*/ 	.word	0x00001a00
        /*036c*/ 	.word	0x000000ff
        /*0370*/ 	.word	0x00000028
        /*0374*/ 	.short	0x010a
        /*0376*/ 	.byte	0x21
	.zero		1


	//   ....[39]....
        /*0378*/ 	.word	0x00001bb0
        /*037c*/ 	.word	0x000000ff
        /*0380*/ 	.word	0x00000028
        /*0384*/ 	.short	0x010a
        /*0386*/ 	.byte	0x08
	.zero		1


	//   ....[40]....
        /*0388*/ 	.word	0x00001cb0
        /*038c*/ 	.word	0x000000ff
        /*0390*/ 	.word	0x00000088
        /*0394*/ 	.short	0x0101
        /*0396*/ 	.byte	0x06
	.zero		1


	//   ....[41]....
        /*0398*/ 	.word	0x00001cd0
        /*039c*/ 	.word	0x000000ff
        /*03a0*/ 	.word	0x00000028
        /*03a4*/ 	.short	0x010a
        /*03a6*/ 	.byte	0x08
	.zero		1


	//   ....[42]....
        /*03a8*/ 	.word	0x00001d50
        /*03ac*/ 	.word	0x000000ff
        /*03b0*/ 	.word	0x00000028
        /*03b4*/ 	.short	0x010a
        /*03b6*/ 	.byte	0x11
	.zero		1


	//   ....[43]....
        /*03b8*/ 	.word	0x00001ee0
        /*03bc*/ 	.word	0x000000ff
        /*03c0*/ 	.word	0x00000028
        /*03c4*/ 	.short	0x010a
        /*03c6*/ 	.byte	0x08
	.zero		1


	//   ....[44]....
        /*03c8*/ 	.word	0x00002030
        /*03cc*/ 	.word	0x00000002
        /*03d0*/ 	.word	0x00000090
        /*03d4*/ 	.short	0x010a
        /*03d6*/ 	.byte	0xff
	.zero		1


	//   ....[45]....
        /*03d8*/ 	.word	0x000020f0
        /*03dc*/ 	.word	0x00000002
        /*03e0*/ 	.word	0x00000000
        /*03e4*/ 	.short	0x0101
        /*03e6*/ 	.byte	0xff
	.zero		1


	//   ....[46]....
        /*03e8*/ 	.word	0x00002650
        /*03ec*/ 	.word	0x000000ff
        /*03f0*/ 	.word	0x00000000
        /*03f4*/ 	.short	0x010a
        /*03f6*/ 	.byte	0x04
	.zero		1


	//   ....[47]....
        /*03f8*/ 	.word	0x000026e0
        /*03fc*/ 	.word	0x000000ff
        /*0400*/ 	.word	0x00000000
        /*0404*/ 	.short	0x010a
        /*0406*/ 	.byte	0x04
	.zero		1


	//   ....[48]....
        /*0408*/ 	.word	0x00002770
        /*040c*/ 	.word	0x000000ff
        /*0410*/ 	.word	0x00000000
        /*0414*/ 	.short	0x010a
        /*0416*/ 	.byte	0x04
	.zero		1


	//   ....[49]....
        /*0418*/ 	.word	0x00002800
        /*041c*/ 	.word	0x000000ff
        /*0420*/ 	.word	0x00000000
        /*0424*/ 	.short	0x010a
        /*0426*/ 	.byte	0x04
	.zero		1


	//   ....[50]....
        /*0428*/ 	.word	0x000028a0
        /*042c*/ 	.word	0x00000000
        /*0430*/ 	.word	0x00000000
        /*0434*/ 	.short	0x010a
        /*0436*/ 	.byte	0xff
	.zero		1


	//   ....[51]....
        /*0438*/ 	.word	0x000029d0
        /*043c*/ 	.word	0x00000000
        /*0440*/ 	.word	0x000000f0
        /*0444*/ 	.short	0x010a
        /*0446*/ 	.byte	0xff
	.zero		1


	//   ....[52]....
        /*0448*/ 	.word	0x00002a40
        /*044c*/ 	.word	0x00000004
        /*0450*/ 	.word	0x00000000
        /*0454*/ 	.short	0x0101
        /*0456*/ 	.byte	0xff
	.zero		1


	//   ....[53]....
        /*0458*/ 	.word	0x00002a60
        /*045c*/ 	.word	0x000000ff
        /*0460*/ 	.word	0x000000a0
        /*0464*/ 	.short	0x010a
        /*0466*/ 	.byte	0x05
	.zero		1


	//   ....[54]....
        /*0468*/ 	.word	0x00002b80
        /*046c*/ 	.word	0x00000000
        /*0470*/ 	.word	0x00000090
        /*0474*/ 	.short	0x010a
        /*0476*/ 	.byte	0xff
	.zero		1


	//   ....[55]....
        /*0478*/ 	.word	0x00002c80
        /*047c*/ 	.word	0x00000000
        /*0480*/ 	.word	0x00000000
        /*0484*/ 	.short	0x0101
        /*0486*/ 	.byte	0xff
	.zero		1


	//   ....[56]....
        /*0488*/ 	.word	0x00002d10
        /*048c*/ 	.word	0x000000ff
        /*0490*/ 	.word	0x000000a0
        /*0494*/ 	.short	0x0106
        /*0496*/ 	.byte	0x05
	.zero		1


	//   ....[57]....
        /*0498*/ 	.word	0x00002d30
        /*049c*/ 	.word	0x000000ff
        /*04a0*/ 	.word	0x000000a0
        /*04a4*/ 	.short	0x010a
        /*04a6*/ 	.byte	0x05
	.zero		1


	//   ....[58]....
        /*04a8*/ 	.word	0x00002dc0
        /*04ac*/ 	.word	0x000000ff
        /*04b0*/ 	.word	0x000000a0
        /*04b4*/ 	.short	0x0106
        /*04b6*/ 	.byte	0x04
	.zero		1


	//   ....[59]....
        /*04b8*/ 	.word	0x00002e00
        /*04bc*/ 	.word	0x00000000
        /*04c0*/ 	.word	0x000000a0
        /*04c4*/ 	.short	0x010a
        /*04c6*/ 	.byte	0xff
	.zero		1


	//   ....[60]....
        /*04c8*/ 	.word	0x00003040
        /*04cc*/ 	.word	0x000000ff
        /*04d0*/ 	.word	0x00000008
        /*04d4*/ 	.short	0x010a
        /*04d6*/ 	.byte	0x06
	.zero		1


	//   ....[61]....
        /*04d8*/ 	.word	0x00003060
        /*04dc*/ 	.word	0x000000ff
        /*04e0*/ 	.word	0x00000008
        /*04e4*/ 	.short	0x010a
        /*04e6*/ 	.byte	0x06
	.zero		1


	//   ....[62]....
        /*04e8*/ 	.word	0x000031f0
        /*04ec*/ 	.word	0x000000ff
        /*04f0*/ 	.word	0x00000008
        /*04f4*/ 	.short	0x010a
        /*04f6*/ 	.byte	0x06
	.zero		1


	//   ....[63]....
        /*04f8*/ 	.word	0x00003210
        /*04fc*/ 	.word	0x000000ff
        /*0500*/ 	.word	0x00000008
        /*0504*/ 	.short	0x010a
        /*0506*/ 	.byte	0x06
	.zero		1


	//   ....[64]....
        /*0508*/ 	.word	0x000032d0
        /*050c*/ 	.word	0x000000ff
        /*0510*/ 	.word	0x00000000
        /*0514*/ 	.short	0x0101
        /*0516*/ 	.byte	0x07
	.zero		1


	//   ....[65]....
        /*0518*/ 	.word	0x000035d0
        /*051c*/ 	.word	0x00000000
        /*0520*/ 	.word	0x00000090
        /*0524*/ 	.short	0x010a
        /*0526*/ 	.byte	0xff
	.zero		1


	//   ....[66]....
        /*0528*/ 	.word	0x00003690
        /*052c*/ 	.word	0x00000000
        /*0530*/ 	.word	0x00000000
        /*0534*/ 	.short	0x0101
        /*0536*/ 	.byte	0xff
	.zero		1


	//   ....[67]....
        /*0538*/ 	.word	0x00003750
        /*053c*/ 	.word	0x000000ff
        /*0540*/ 	.word	0x00000000
        /*0544*/ 	.short	0x010a
        /*0546*/ 	.byte	0x06
	.zero		1


	//   ....[68]....
        /*0548*/ 	.word	0x00003760
        /*054c*/ 	.word	0x000000ff
        /*0550*/ 	.word	0x000000d0
        /*0554*/ 	.short	0x010a
        /*0556*/ 	.byte	0x0a
	.zero		1


	//   ....[69]....
        /*0558*/ 	.word	0x00003810
        /*055c*/ 	.word	0x000000ff
        /*0560*/ 	.word	0x00000000
        /*0564*/ 	.short	0x010a
        /*0566*/ 	.byte	0x09
	.zero		1


	//   ....[70]....
        /*0568*/ 	.word	0x00003950
        /*056c*/ 	.word	0x000000ff
        /*0570*/ 	.word	0x00000000
        /*0574*/ 	.short	0x010a
        /*0576*/ 	.byte	0x06
	.zero		1


	//   ....[71]....
        /*0578*/ 	.word	0x00003ba0
        /*057c*/ 	.word	0x000000ff
        /*0580*/ 	.word	0x00000000
        /*0584*/ 	.short	0x010a
        /*0586*/ 	.byte	0x07
	.zero		1


	//   ....[72]....
        /*0588*/ 	.word	0x00003c30
        /*058c*/ 	.word	0x000000ff
        /*0590*/ 	.word	0x00000000
        /*0594*/ 	.short	0x010a
        /*0596*/ 	.byte	0x07
	.zero		1


	//   ....[73]....
        /*0598*/ 	.word	0x00003cc0
        /*059c*/ 	.word	0x000000ff
        /*05a0*/ 	.word	0x00000000
        /*05a4*/ 	.short	0x010a
        /*05a6*/ 	.byte	0x07
	.zero		1


	//   ....[74]....
        /*05a8*/ 	.word	0x00003d60
        /*05ac*/ 	.word	0x00000000
        /*05b0*/ 	.word	0x00000000
        /*05b4*/ 	.short	0x010a
        /*05b6*/ 	.byte	0xff
	.zero		1


	//   ....[75]....
        /*05b8*/ 	.word	0x00003da0
        /*05bc*/ 	.word	0x00000000
        /*05c0*/ 	.word	0x00000000
        /*05c4*/ 	.short	0x010a
        /*05c6*/ 	.byte	0xff
	.zero		1


	//   ....[76]....
        /*05c8*/ 	.word	0x00003e10
        /*05cc*/ 	.word	0x000000ff
        /*05d0*/ 	.word	0x00000000
        /*05d4*/ 	.short	0x0101
        /*05d6*/ 	.byte	0x05
	.zero		1


	//   ....[77]....
        /*05d8*/ 	.word	0x00003e50
        /*05dc*/ 	.word	0x000000ff
        /*05e0*/ 	.word	0x00000110
        /*05e4*/ 	.short	0x010a
        /*05e6*/ 	.byte	0x08
	.zero		1


	//   ....[78]....
        /*05e8*/ 	.word	0x00003ea0
        /*05ec*/ 	.word	0x000000ff
        /*05f0*/ 	.word	0x00000000
        /*05f4*/ 	.short	0x0101
        /*05f6*/ 	.byte	0x05
	.zero		1


	//   ....[79]....
        /*05f8*/ 	.word	0x000042b0
        /*05fc*/ 	.word	0x00000000
        /*0600*/ 	.word	0x00000090
        /*0604*/ 	.short	0x010a
        /*0606*/ 	.byte	0xff
	.zero		1


	//   ....[80]....
        /*0608*/ 	.word	0x00004370
        /*060c*/ 	.word	0x00000000
        /*0610*/ 	.word	0x00000000
        /*0614*/ 	.short	0x0101
        /*0616*/ 	.byte	0xff
	.zero		1


	//   ....[81]....
        /*0618*/ 	.word	0x00004690
        /*061c*/ 	.word	0x000000ff
        /*0620*/ 	.word	0x00000088
        /*0624*/ 	.short	0x010a
        /*0626*/ 	.byte	0x07
	.zero		1


	//   ....[82]....
        /*0628*/ 	.word	0x000048b0
        /*062c*/ 	.word	0x000000ff
        /*0630*/ 	.word	0x00000068
        /*0634*/ 	.short	0x010a
        /*0636*/ 	.byte	0x0f
	.zero		1


	//   ....[83]....
        /*0638*/ 	.word	0x00004b60
        /*063c*/ 	.word	0x000000ff
        /*0640*/ 	.word	0x00000050
        /*0644*/ 	.short	0x010b
        /*0646*/ 	.byte	0x0f
	.zero		1


	//   ....[84]....
        /*0648*/ 	.word	0x00004be0
        /*064c*/ 	.word	0x000000ff
        /*0650*/ 	.word	0x00000000
        /*0654*/ 	.short	0x0101
        /*0656*/ 	.byte	0x10
	.zero		1


	//   ....[85]....
        /*0658*/ 	.word	0x00004c20
        /*065c*/ 	.word	0x000000ff
        /*0660*/ 	.word	0x00000068
        /*0664*/ 	.short	0x010a
        /*0666*/ 	.byte	0x0d
	.zero		1


	//   ....[86]....
        /*0668*/ 	.word	0x00004e60
        /*066c*/ 	.word	0x000000ff
        /*0670*/ 	.word	0x00000050
        /*0674*/ 	.short	0x010b
        /*0676*/ 	.byte	0x0d
	.zero		1


	//   ....[87]....
        /*0678*/ 	.word	0x00004ed0
        /*067c*/ 	.word	0x000000ff
        /*0680*/ 	.word	0x00000000
        /*0684*/ 	.short	0x0101
        /*0686*/ 	.byte	0x0f
	.zero		1


	//   ....[88]....
        /*0688*/ 	.word	0x00004f20
        /*068c*/ 	.word	0x000000ff
        /*0690*/ 	.word	0x00000000
        /*0694*/ 	.short	0x010a
        /*0696*/ 	.byte	0x04
	.zero		1


	//   ....[89]....
        /*0698*/ 	.word	0x00004fb0
        /*069c*/ 	.word	0x000000ff
        /*06a0*/ 	.word	0x00000000
        /*06a4*/ 	.short	0x010a
        /*06a6*/ 	.byte	0x04
	.zero		1


	//   ....[90]....
        /*06a8*/ 	.word	0x00005050
        /*06ac*/ 	.word	0x00000000
        /*06b0*/ 	.word	0x00000000
        /*06b4*/ 	.short	0x010a
        /*06b6*/ 	.byte	0xff
	.zero		1


	//   ....[91]....
        /*06b8*/ 	.word	0x00005390
        /*06bc*/ 	.word	0x00000000
        /*06c0*/ 	.word	0x00000090
        /*06c4*/ 	.short	0x010a
        /*06c6*/ 	.byte	0xff
	.zero		1


	//   ....[92]....
        /*06c8*/ 	.word	0x000054a0
        /*06cc*/ 	.word	0x00000000
        /*06d0*/ 	.word	0x00000000
        /*06d4*/ 	.short	0x0101
        /*06d6*/ 	.byte	0xff
	.zero		1


	//   ....[93]....
        /*06d8*/ 	.word	0x00005ef0
        /*06dc*/ 	.word	0x00000000
        /*06e0*/ 	.word	0x00000050
        /*06e4*/ 	.short	0x010a
        /*06e6*/ 	.byte	0xff
	.zero		1


	//   ....[94]....
        /*06e8*/ 	.word	0x00005f30
        /*06ec*/ 	.word	0x0000004c
        /*06f0*/ 	.word	0x000000b0
        /*06f4*/ 	.short	0x010a
        /*06f6*/ 	.byte	0xff
	.zero		1


	//   ....[95]....
        /*06f8*/ 	.word	0x00006040
        /*06fc*/ 	.word	0x00000000
        /*0700*/ 	.word	0x00000050
        /*0704*/ 	.short	0x010a
        /*0706*/ 	.byte	0xff
	.zero		1


	//   ....[96]....
        /*0708*/ 	.word	0x00006150
        /*070c*/ 	.word	0x0000004c
        /*0710*/ 	.word	0x000000b0
        /*0714*/ 	.short	0x010a
        /*0716*/ 	.byte	0xff
	.zero		1


	//   ....[97]....
        /*0718*/ 	.word	0x00006960
        /*071c*/ 	.word	0x00000000
        /*0720*/ 	.word	0x00000000
        /*0724*/ 	.short	0x0101
        /*0726*/ 	.byte	0xff
	.zero		1


	//   ....[98]....
        /*0728*/ 	.word	0x00006970
        /*072c*/ 	.word	0x00000002
        /*0730*/ 	.word	0x00000050
        /*0734*/ 	.short	0x010a
        /*0736*/ 	.byte	0xff
	.zero		1


	//   ....[99]....
        /*0738*/ 	.word	0x00006a30
        /*073c*/ 	.word	0x00000002
        /*0740*/ 	.word	0x00000050
        /*0744*/ 	.short	0x010a
        /*0746*/ 	.byte	0xff
	.zero		1


	//   ....[100]....
        /*0748*/ 	.word	0x00006db0
        /*074c*/ 	.word	0x0000004c
        /*0750*/ 	.word	0x00000000
        /*0754*/ 	.short	0x0101
        /*0756*/ 	.byte	0xff
	.zero		1


	//   ....[101]....
        /*0758*/ 	.word	0x00007350
        /*075c*/ 	.word	0x00000002
        /*0760*/ 	.word	0x00000000
        /*0764*/ 	.short	0x0101
        /*0766*/ 	.byte	0xff
	.zero		1


	//   ....[102]....
        /*0768*/ 	.word	0x000075c0
        /*076c*/ 	.word	0x000000ff
        /*0770*/ 	.word	0x00000000
        /*0774*/ 	.short	0x0101
        /*0776*/ 	.byte	0x04
	.zero		1


	//   ....[103]....
        /*0778*/ 	.word	0x000075e0
        /*077c*/ 	.word	0x00000003
        /*0780*/ 	.word	0x00000100
        /*0784*/ 	.short	0x010a
        /*0786*/ 	.byte	0xff
	.zero		1


	//   ....[104]....
        /*0788*/ 	.word	0x00007640
        /*078c*/ 	.word	0x00000002
        /*0790*/ 	.word	0x00000028
        /*0794*/ 	.short	0x010a
        /*0796*/ 	.byte	0xff
	.zero		1


	//   ....[105]....
        /*0798*/ 	.word	0x000076a0
        /*079c*/ 	.word	0x00000002
        /*07a0*/ 	.word	0x00000028
        /*07a4*/ 	.short	0x010a
        /*07a6*/ 	.byte	0xff
	.zero		1


	//   ....[106]....
        /*07a8*/ 	.word	0x000076f0
        /*07ac*/ 	.word	0x00000002
        /*07b0*/ 	.word	0x00000090
        /*07b4*/ 	.short	0x010a
        /*07b6*/ 	.byte	0xff
	.zero		1


	//   ....[107]....
        /*07b8*/ 	.word	0x00007750
        /*07bc*/ 	.word	0x00000000
        /*07c0*/ 	.word	0x00000000
        /*07c4*/ 	.short	0x010a
        /*07c6*/ 	.byte	0xff
	.zero		1


	//   ....[108]....
        /*07c8*/ 	.word	0x000077b0
        /*07cc*/ 	.word	0x00000000
        /*07d0*/ 	.word	0x00000000
        /*07d4*/ 	.short	0x010a
        /*07d6*/ 	.byte	0xff
	.zero		1


	//   ....[109]....
        /*07d8*/ 	.word	0x00007810
        /*07dc*/ 	.word	0x00000000
        /*07e0*/ 	.word	0x00000000
        /*07e4*/ 	.short	0x010a
        /*07e6*/ 	.byte	0xff
	.zero		1


	//   ....[110]....
        /*07e8*/ 	.word	0x00007870
        /*07ec*/ 	.word	0x00000000
        /*07f0*/ 	.word	0x00000000
        /*07f4*/ 	.short	0x010a
        /*07f6*/ 	.byte	0xff
	.zero		1


	//   ....[111]....
        /*07f8*/ 	.word	0x000078c0
        /*07fc*/ 	.word	0x00000000
        /*0800*/ 	.word	0x000000f0
        /*0804*/ 	.short	0x010a
        /*0806*/ 	.byte	0xff
	.zero		1


	//   ....[112]....
        /*0808*/ 	.word	0x00007920
        /*080c*/ 	.word	0x00000000
        /*0810*/ 	.word	0x000000a0
        /*0814*/ 	.short	0x010a
        /*0816*/ 	.byte	0xff
	.zero		1


	//   ....[113]....
        /*0818*/ 	.word	0x00007970
        /*081c*/ 	.word	0x00000000
        /*0820*/ 	.word	0x00000090
        /*0824*/ 	.short	0x010a
        /*0826*/ 	.byte	0xff
	.zero		1


	//   ....[114]....
        /*0828*/ 	.word	0x000079d0
        /*082c*/ 	.word	0x00000000
        /*0830*/ 	.word	0x000000a0
        /*0834*/ 	.short	0x010a
        /*0836*/ 	.byte	0xff
	.zero		1


	//   ....[115]....
        /*0838*/ 	.word	0x00007a30
        /*083c*/ 	.word	0x00000004
        /*0840*/ 	.word	0x00000008
        /*0844*/ 	.short	0x010a
        /*0846*/ 	.byte	0xff
	.zero		1


	//   ....[116]....
        /*0848*/ 	.word	0x00007b10
        /*084c*/ 	.word	0x00000002
        /*0850*/ 	.word	0x00000008
        /*0854*/ 	.short	0x010a
        /*0856*/ 	.byte	0xff
	.zero		1


	//   ....[117]....
        /*0858*/ 	.word	0x00007b60
        /*085c*/ 	.word	0x00000000
        /*0860*/ 	.word	0x00000090
        /*0864*/ 	.short	0x010a
        /*0866*/ 	.byte	0xff
	.zero		1


	//   ....[118]....
        /*0868*/ 	.word	0x00007bc0
        /*086c*/ 	.word	0x00000000
        /*0870*/ 	.word	0x000000d0
        /*0874*/ 	.short	0x010a
        /*0876*/ 	.byte	0xff
	.zero		1


	//   ....[119]....
        /*0878*/ 	.word	0x00007c20
        /*087c*/ 	.word	0x00000000
        /*0880*/ 	.word	0x00000000
        /*0884*/ 	.short	0x010a
        /*0886*/ 	.byte	0xff
	.zero		1


	//   ....[120]....
        /*0888*/ 	.word	0x00007c80
        /*088c*/ 	.word	0x00000000
        /*0890*/ 	.word	0x00000000
        /*0894*/ 	.short	0x010a
        /*0896*/ 	.byte	0xff
	.zero		1


	//   ....[121]....
        /*0898*/ 	.word	0x00007ce0
        /*089c*/ 	.word	0x00000000
        /*08a0*/ 	.word	0x00000000
        /*08a4*/ 	.short	0x010a
        /*08a6*/ 	.byte	0xff
	.zero		1


	//   ....[122]....
        /*08a8*/ 	.word	0x00007d40
        /*08ac*/ 	.word	0x00000000
        /*08b0*/ 	.word	0x00000000
        /*08b4*/ 	.short	0x010a
        /*08b6*/ 	.byte	0xff
	.zero		1


	//   ....[123]....
        /*08b8*/ 	.word	0x00007da0
        /*08bc*/ 	.word	0x00000000
        /*08c0*/ 	.word	0x00000110
        /*08c4*/ 	.short	0x010a
        /*08c6*/ 	.byte	0xff
	.zero		1


	//   ....[124]....
        /*08c8*/ 	.word	0x00007df0
        /*08cc*/ 	.word	0x00000000
        /*08d0*/ 	.word	0x00000090
        /*08d4*/ 	.short	0x010a
        /*08d6*/ 	.byte	0xff
	.zero		1


	//   ....[125]....
        /*08d8*/ 	.word	0x00007e50
        /*08dc*/ 	.word	0x00000000
        /*08e0*/ 	.word	0x00000088
        /*08e4*/ 	.short	0x010a
        /*08e6*/ 	.byte	0xff
	.zero		1


	//   ....[126]....
        /*08e8*/ 	.word	0x00007eb0
        /*08ec*/ 	.word	0x00000000
        /*08f0*/ 	.word	0x00000068
        /*08f4*/ 	.short	0x010a
        /*08f6*/ 	.byte	0xff
	.zero		1


	//   ....[127]....
        /*08f8*/ 	.word	0x00007f10
        /*08fc*/ 	.word	0x00000003
        /*0900*/ 	.word	0x00000068
        /*0904*/ 	.short	0x010a
        /*0906*/ 	.byte	0xff
	.zero		1


	//   ....[128]....
        /*0908*/ 	.word	0x00007f70
        /*090c*/ 	.word	0x00000000
        /*0910*/ 	.word	0x00000000
        /*0914*/ 	.short	0x010a
        /*0916*/ 	.byte	0xff
	.zero		1


	//   ....[129]....
        /*0918*/ 	.word	0x00007fd0
        /*091c*/ 	.word	0x00000000
        /*0920*/ 	.word	0x00000000
        /*0924*/ 	.short	0x010a
        /*0926*/ 	.byte	0xff
	.zero		1


	//   ....[130]....
        /*0928*/ 	.word	0x00008020
        /*092c*/ 	.word	0x00000000
        /*0930*/ 	.word	0x00000090
        /*0934*/ 	.short	0x010a
        /*0936*/ 	.byte	0xff
	.zero		1


	//   ....[131]....
        /*0938*/ 	.word	0x00008070
        /*093c*/ 	.word	0x00000000
        /*0940*/ 	.word	0x00000050
        /*0944*/ 	.short	0x010a
        /*0946*/ 	.byte	0xff
	.zero		1


	//   ....[132]....
        /*0948*/ 	.word	0x000080c0
        /*094c*/ 	.word	0x0000004c
        /*0950*/ 	.word	0x000000b0
        /*0954*/ 	.short	0x010a
        /*0956*/ 	.byte	0xff
	.zero		1


	//   ....[133]....
        /*0958*/ 	.word	0x00008110
        /*095c*/ 	.word	0x00000002
        /*0960*/ 	.word	0x00000050
        /*0964*/ 	.short	0x010a
        /*0966*/ 	.byte	0xff
	.zero		1


	//----- nvinfo : EIATTR_NUM_MBARRIERS
	.align		4
.L_47:
        /*0968*/ 	.byte	0x03, 0x38
        /*096a*/ 	.short	0x0023


	//----- nvinfo : EIATTR_EXIT_INSTR_OFFSETS
	.align		4
        /*096c*/ 	.byte	0x04, 0x1c
        /*096e*/ 	.short	(.L_49 - .L_48)


	//   ....[0]....
.L_48:
        /*0970*/ 	.word	0x000028d0


	//   ....[1]....
        /*0974*/ 	.word	0x00002dd0


	//   ....[2]....
        /*0978*/ 	.word	0x00002e30


	//   ....[3]....
        /*097c*/ 	.word	0x000040d0


	//   ....[4]....
        /*0980*/ 	.word	0x00005080


	//   ....[5]....
        /*0984*/ 	.word	0x000050c0


	//   ....[6]....
        /*0988*/ 	.word	0x000074b0


	//   ....[7]....
        /*098c*/ 	.word	0x00007530


	//   ....[8]....
        /*0990*/ 	.word	0x00007560


	//   ....[9]....
        /*0994*/ 	.word	0x000075d0


	//----- nvinfo : EIATTR_MAX_THREADS
	.align		4
.L_49:
        /*0998*/ 	.byte	0x04, 0x05
        /*099a*/ 	.short	(.L_51 - .L_50)
.L_50:
        /*099c*/ 	.word	0x00000100
        /*09a0*/ 	.word	0x00000001
        /*09a4*/ 	.word	0x00000001


	//----- nvinfo : EIATTR_CRS_STACK_SIZE
	.align		4
.L_51:
        /*09a8*/ 	.byte	0x04, 0x1e
        /*09aa*/ 	.short	(.L_53 - .L_52)
.L_52:
        /*09ac*/ 	.word	0x00000000


	//----- nvinfo : EIATTR_CBANK_PARAM_SIZE
	.align		4
.L_53:
        /*09b0*/ 	.byte	0x03, 0x19
        /*09b2*/ 	.short	0x0800


	//----- nvinfo : EIATTR_PARAM_CBANK
	.align		4
        /*09b4*/ 	.byte	0x04, 0x0a
        /*09b6*/ 	.short	(.L_55 - .L_54)
	.align		4
.L_54:
        /*09b8*/ 	.word	index@(.nv.constant0._ZN7cutlass13device_kernelINS_4gemm6kernel13GemmUniversalIN4cute5tupleIJiiiiEEENS1_10collective13CollectiveMmaINS1_35MainloopSm100TmaUmmaWarpSpecializedILi5ELi2ELi4ENS5_IJNS4_1CILi2EEENSA_ILi1EEESC_EEEEENS5_IJNSA_ILi128EEENSA_ILi64EEENSA_ILi32EEEEEENS_10bfloat16_tENS5_IJlSC_lEEESJ_SK_NS4_8TiledMMAINS4_8MMA_AtomIJNS4_26SM100_MMA_F16BF16_2x1SM_SSISJ_SJ_fLi128ELi64ELNS4_4UMMA5MajorE0ELSP_0ELNSO_7ScaleInE0ELSQ_0EEEEEENS4_6LayoutINS5_IJSC_SC_SC_EEENS5_IJNSA_ILi0EEESV_SV_EEEEENS5_IJNS4_10UnderscoreESY_SY_EEEEENS4_18SM100_TMA_2SM_LOADENS4_14ComposedLayoutINS4_7SwizzleILi2ELi4ELi3EEENS4_18smem_ptr_flag_bitsILi16EEENST_INS5_IJNSA_ILi8EEESH_EEENS5_IJSH_SC_EEEEEEEvNS4_8identityES11_S1B_vS1C_EENS_8epilogue10collective18CollectiveEpilogueINS1E_23Sm100TmaWarpSpecializedILi3ELi2ELi16ELb1ELb0EEEJNS5_IJSG_SG_SH_EEENS5_IJNST_ISG_SC_EENST_INS5_IJNSA_ILi16EEESB_EEENS5_IJSC_SH_EEEEEEEESJ_SK_SJ_SK_NS1E_6fusion15FusionCallbacksIS1I_NS1Q_17LinearCombinationISJ_fSJ_fLNS_15FloatRoundStyleE2EEES1J_S1P_JEEENS4_5SM1004TMEM4LOAD26SM100_TMEM_LOAD_32dp32b16xENS4_13SM90_TMA_LOADENS12_INS13_ILi1ELi4ELi3EEES16_NST_INS5_IJS17_S1L_EEENS5_IJS1L_SC_EEEEEEENS4_39AutoVectorizingCopyWithAssumedAlignmentILi128EEENS4_14SM90_TMA_STOREES25_S27_S27_EEEvvEEEEvNT_6ParamsE)
        /*09bc*/ 	.short	0x0380
        /*09be*/ 	.short	0x0800


	//----- nvinfo : EIATTR_SW_WAR
	.align		4
.L_55:
        /*09c0*/ 	.byte	0x04, 0x36
        /*09c2*/ 	.short	(.L_57 - .L_56)
.L_56:
        /*09c4*/ 	.word	0x00000008
.L_57:


//--------------------- .nv.callgraph             --------------------------
	.section	.nv.callgraph,"",@"SHT_CUDA_CALLGRAPH"
	.align	4
	.sectionentsize	8
	.align		4
        /*0000*/ 	.word	0x00000000
	.align		4
        /*0004*/ 	.word	0xffffffff
	.align		4
        /*0008*/ 	.word	index@(_ZN7cutlass13device_kernelINS_4gemm6kernel13GemmUniversalIN4cute5tupleIJiiiiEEENS1_10collective13CollectiveMmaINS1_35MainloopSm100TmaUmmaWarpSpecializedILi5ELi2ELi4ENS5_IJNS4_1CILi2EEENSA_ILi1EEESC_EEEEENS5_IJNSA_ILi128EEENSA_ILi64EEENSA_ILi32EEEEEENS_10bfloat16_tENS5_IJlSC_lEEESJ_SK_NS4_8TiledMMAINS4_8MMA_AtomIJNS4_26SM100_MMA_F16BF16_2x1SM_SSISJ_SJ_fLi128ELi64ELNS4_4UMMA5MajorE0ELSP_0ELNSO_7ScaleInE0ELSQ_0EEEEEENS4_6LayoutINS5_IJSC_SC_SC_EEENS5_IJNSA_ILi0EEESV_SV_EEEEENS5_IJNS4_10UnderscoreESY_SY_EEEEENS4_18SM100_TMA_2SM_LOADENS4_14ComposedLayoutINS4_7SwizzleILi2ELi4ELi3EEENS4_18smem_ptr_flag_bitsILi16EEENST_INS5_IJNSA_ILi8EEESH_EEENS5_IJSH_SC_EEEEEEEvNS4_8identityES11_S1B_vS1C_EENS_8epilogue10collective18CollectiveEpilogueINS1E_23Sm100TmaWarpSpecializedILi3ELi2ELi16ELb1ELb0EEEJNS5_IJSG_SG_SH_EEENS5_IJNST_ISG_SC_EENST_INS5_IJNSA_ILi16EEESB_EEENS5_IJSC_SH_EEEEEEEESJ_SK_SJ_SK_NS1E_6fusion15FusionCallbacksIS1I_NS1Q_17LinearCombinationISJ_fSJ_fLNS_15FloatRoundStyleE2EEES1J_S1P_JEEENS4_5SM1004TMEM4LOAD26SM100_TMEM_LOAD_32dp32b16xENS4_13SM90_TMA_LOADENS12_INS13_ILi1ELi4ELi3EEES16_NST_INS5_IJS17_S1L_EEENS5_IJS1L_SC_EEEEEEENS4_39AutoVectorizingCopyWithAssumedAlignmentILi128EEENS4_14SM90_TMA_STOREES25_S27_S27_EEEvvEEEEvNT_6ParamsE)
	.align		4
        /*000c*/ 	.word	index@(__assertfail)
	.align		4
        /*0010*/ 	.word	0x00000000
	.align		4
        /*0014*/ 	.word	0xfffffffe
	.align		4
        /*0018*/ 	.word	0x00000000
	.align		4
        /*001c*/ 	.word	0xfffffffd
	.align		4
        /*0020*/ 	.word	0x00000000
	.align		4
        /*0024*/ 	.word	0xfffffffc


//--------------------- .nv.constant4             --------------------------
	.section	.nv.constant4,"a",@progbits
	.align	8
	.align		8
.nv.constant4:
        /*0000*/ 	.dword	__assertfail
	.align		8
        /*0008*/ 	.dword	__unnamed_1
	.align		8
        /*0010*/ 	.dword	__unnamed_2
	.align		8
        /*0018*/ 	.dword	_ZN39_INTERNAL_c1d46646_4_k_cu_6147b44c_89864cuda3std3__45__cpo5beginE
	.align		8
        /*0020*/ 	.dword	_ZN39_INTERNAL_c1d46646_4_k_cu_6147b44c_89864cuda3std3__45__cpo3endE
	.align		8
        /*0028*/ 	.dword	_ZN39_INTERNAL_c1d46646_4_k_cu_6147b44c_89864cuda3std3__45__cpo6cbeginE
	.align		8
        /*0030*/ 	.dword	_ZN39_INTERNAL_c1d46646_4_k_cu_6147b44c_89864cuda3std3__45__cpo4cendE
	.align		8
        /*0038*/ 	.dword	_ZN39_INTERNAL_c1d46646_4_k_cu_6147b44c_89864cuda3std3__441_GLOBAL__N__c1d46646_4_k_cu_6147b44c_89866ignoreE
	.align		8
        /*0040*/ 	.dword	_ZN39_INTERNAL_c1d46646_4_k_cu_6147b44c_89864cuda3std3__419piecewise_constructE
	.align		8
        /*0048*/ 	.dword	_ZN39_INTERNAL_c1d46646_4_k_cu_6147b44c_89864cuda3std3__48in_placeE
	.align		8
        /*0050*/ 	.dword	_ZN39_INTERNAL_c1d46646_4_k_cu_6147b44c_89864cuda3std6ranges3__45__cpo4swapE
	.align		8
        /*0058*/ 	.dword	_ZN39_INTERNAL_c1d46646_4_k_cu_6147b44c_89864cuda3std6ranges3__45__cpo9iter_moveE
	.align		8
        /*0060*/ 	.dword	_ZN39_INTERNAL_c1d46646_4_k_cu_6147b44c_89864cute7productE
	.align		8
        /*0068*/ 	.dword	_ZN39_INTERNAL_c1d46646_4_k_cu_6147b44c_89864cute1_E
	.align		8
        /*0070*/ 	.dword	$str$25
	.align		8
        /*0078*/ 	.dword	$str$26
	.align		8
        /*0080*/ 	.dword	$str$27
	.align		8
        /*0088*/ 	.dword	$str$28


//--------------------- .text._ZN7cutlass13device_kernelINS_4gemm6kernel13GemmUniversalIN4cute5tupleIJiiiiEEENS1_10collective13CollectiveMmaINS1_35MainloopSm100TmaUmmaWarpSpecializedILi5ELi2ELi4ENS5_IJNS4_1CILi2EEENSA_ILi1EEESC_EEEEENS5_IJNSA_ILi128EEENSA_ILi64EEENSA_ILi32EEEEEENS_10bfloat16_tENS5_IJlSC_lEEESJ_SK_NS4_8TiledMMAINS4_8MMA_AtomIJNS4_26SM100_MMA_F16BF16_2x1SM_SSISJ_SJ_fLi128ELi64ELNS4_4UMMA5MajorE0ELSP_0ELNSO_7ScaleInE0ELSQ_0EEEEEENS4_6LayoutINS5_IJSC_SC_SC_EEENS5_IJNSA_ILi0EEESV_SV_EEEEENS5_IJNS4_10UnderscoreESY_SY_EEEEENS4_18SM100_TMA_2SM_LOADENS4_14ComposedLayoutINS4_7SwizzleILi2ELi4ELi3EEENS4_18smem_ptr_flag_bitsILi16EEENST_INS5_IJNSA_ILi8EEESH_EEENS5_IJSH_SC_EEEEEEEvNS4_8identityES11_S1B_vS1C_EENS_8epilogue10collective18CollectiveEpilogueINS1E_23Sm100TmaWarpSpecializedILi3ELi2ELi16ELb1ELb0EEEJNS5_IJSG_SG_SH_EEENS5_IJNST_ISG_SC_EENST_INS5_IJNSA_ILi16EEESB_EEENS5_IJSC_SH_EEEEEEEESJ_SK_SJ_SK_NS1E_6fusion15FusionCallbacksIS1I_NS1Q_17LinearCombinationISJ_fSJ_fLNS_15FloatRoundStyleE2EEES1J_S1P_JEEENS4_5SM1004TMEM4LOAD26SM100_TMEM_LOAD_32dp32b16xENS4_13SM90_TMA_LOADENS12_INS13_ILi1ELi4ELi3EEES16_NST_INS5_IJS17_S1L_EEENS5_IJS1L_SC_EEEEEEENS4_39AutoVectorizingCopyWithAssumedAlignmentILi128EEENS4_14SM90_TMA_STOREES25_S27_S27_EEEvvEEEEvNT_6ParamsE --------------------------
	.section	.text._ZN7cutlass13device_kernelINS_4gemm6kernel13GemmUniversalIN4cute5tupleIJiiiiEEENS1_10collective13CollectiveMmaINS1_35MainloopSm100TmaUmmaWarpSpecializedILi5ELi2ELi4ENS5_IJNS4_1CILi2EEENSA_ILi1EEESC_EEEEENS5_IJNSA_ILi128EEENSA_ILi64EEENSA_ILi32EEEEEENS_10bfloat16_tENS5_IJlSC_lEEESJ_SK_NS4_8TiledMMAINS4_8MMA_AtomIJNS4_26SM100_MMA_F16BF16_2x1SM_SSISJ_SJ_fLi128ELi64ELNS4_4UMMA5MajorE0ELSP_0ELNSO_7ScaleInE0ELSQ_0EEEEEENS4_6LayoutINS5_IJSC_SC_SC_EEENS5_IJNSA_ILi0EEESV_SV_EEEEENS5_IJNS4_10UnderscoreESY_SY_EEEEENS4_18SM100_TMA_2SM_LOADENS4_14ComposedLayoutINS4_7SwizzleILi2ELi4ELi3EEENS4_18smem_ptr_flag_bitsILi16EEENST_INS5_IJNSA_ILi8EEESH_EEENS5_IJSH_SC_EEEEEEEvNS4_8identityES11_S1B_vS1C_EENS_8epilogue10collective18CollectiveEpilogueINS1E_23Sm100TmaWarpSpecializedILi3ELi2ELi16ELb1ELb0EEEJNS5_IJSG_SG_SH_EEENS5_IJNST_ISG_SC_EENST_INS5_IJNSA_ILi16EEESB_EEENS5_IJSC_SH_EEEEEEEESJ_SK_SJ_SK_NS1E_6fusion15FusionCallbacksIS1I_NS1Q_17LinearCombinationISJ_fSJ_fLNS_15FloatRoundStyleE2EEES1J_S1P_JEEENS4_5SM1004TMEM4LOAD26SM100_TMEM_LOAD_32dp32b16xENS4_13SM90_TMA_LOADENS12_INS13_ILi1ELi4ELi3EEES16_NST_INS5_IJS17_S1L_EEENS5_IJS1L_SC_EEEEEEENS4_39AutoVectorizingCopyWithAssumedAlignmentILi128EEENS4_14SM90_TMA_STOREES25_S27_S27_EEEvvEEEEvNT_6ParamsE,"ax",@progbits
	.align	128
.text._ZN7cutlass13device_kernelINS_4gemm6kernel13GemmUniversalIN4cute5tupleIJiiiiEEENS1_10collective13CollectiveMmaINS1_35MainloopSm100TmaUmmaWarpSpecializedILi5ELi2ELi4ENS5_IJNS4_1CILi2EEENSA_ILi1EEESC_EEEEENS5_IJNSA_ILi128EEENSA_ILi64EEENSA_ILi32EEEEEENS_10bfloat16_tENS5_IJlSC_lEEESJ_SK_NS4_8TiledMMAINS4_8MMA_AtomIJNS4_26SM100_MMA_F16BF16_2x1SM_SSISJ_SJ_fLi128ELi64ELNS4_4UMMA5MajorE0ELSP_0ELNSO_7ScaleInE0ELSQ_0EEEEEENS4_6LayoutINS5_IJSC_SC_SC_EEENS5_IJNSA_ILi0EEESV_SV_EEEEENS5_IJNS4_10UnderscoreESY_SY_EEEEENS4_18SM100_TMA_2SM_LOADENS4_14ComposedLayoutINS4_7SwizzleILi2ELi4ELi3EEENS4_18smem_ptr_flag_bitsILi16EEENST_INS5_IJNSA_ILi8EEESH_EEENS5_IJSH_SC_EEEEEEEvNS4_8identityES11_S1B_vS1C_EENS_8epilogue10collective18CollectiveEpilogueINS1E_23Sm100TmaWarpSpecializedILi3ELi2ELi16ELb1ELb0EEEJNS5_IJSG_SG_SH_EEENS5_IJNST_ISG_SC_EENST_INS5_IJNSA_ILi16EEESB_EEENS5_IJSC_SH_EEEEEEEESJ_SK_SJ_SK_NS1E_6fusion15FusionCallbacksIS1I_NS1Q_17LinearCombinationISJ_fSJ_fLNS_15FloatRoundStyleE2EEES1J_S1P_JEEENS4_5SM1004TMEM4LOAD26SM100_TMEM_LOAD_32dp32b16xENS4_13SM90_TMA_LOADENS12_INS13_ILi1ELi4ELi3EEES16_NST_INS5_IJS17_S1L_EEENS5_IJS1L_SC_EEEEEEENS4_39AutoVectorizingCopyWithAssumedAlignmentILi128EEENS4_14SM90_TMA_STOREES25_S27_S27_EEEvvEEEEvNT_6ParamsE:
        .type           _ZN7cutlass13device_kernelINS_4gemm6kernel13GemmUniversalIN4cute5tupleIJiiiiEEENS1_10collective13CollectiveMmaINS1_35MainloopSm100TmaUmmaWarpSpecializedILi5ELi2ELi4ENS5_IJNS4_1CILi2EEENSA_ILi1EEESC_EEEEENS5_IJNSA_ILi128EEENSA_ILi64EEENSA_ILi32EEEEEENS_10bfloat16_tENS5_IJlSC_lEEESJ_SK_NS4_8TiledMMAINS4_8MMA_AtomIJNS4_26SM100_MMA_F16BF16_2x1SM_SSISJ_SJ_fLi128ELi64ELNS4_4UMMA5MajorE0ELSP_0ELNSO_7ScaleInE0ELSQ_0EEEEEENS4_6LayoutINS5_IJSC_SC_SC_EEENS5_IJNSA_ILi0EEESV_SV_EEEEENS5_IJNS4_10UnderscoreESY_SY_EEEEENS4_18SM100_TMA_2SM_LOADENS4_14ComposedLayoutINS4_7SwizzleILi2ELi4ELi3EEENS4_18smem_ptr_flag_bitsILi16EEENST_INS5_IJNSA_ILi8EEESH_EEENS5_IJSH_SC_EEEEEEEvNS4_8identityES11_S1B_vS1C_EENS_8epilogue10collective18CollectiveEpilogueINS1E_23Sm100TmaWarpSpecializedILi3ELi2ELi16ELb1ELb0EEEJNS5_IJSG_SG_SH_EEENS5_IJNST_ISG_SC_EENST_INS5_IJNSA_ILi16EEESB_EEENS5_IJSC_SH_EEEEEEEESJ_SK_SJ_SK_NS1E_6fusion15FusionCallbacksIS1I_NS1Q_17LinearCombinationISJ_fSJ_fLNS_15FloatRoundStyleE2EEES1J_S1P_JEEENS4_5SM1004TMEM4LOAD26SM100_TMEM_LOAD_32dp32b16xENS4_13SM90_TMA_LOADENS12_INS13_ILi1ELi4ELi3EEES16_NST_INS5_IJS17_S1L_EEENS5_IJS1L_SC_EEEEEEENS4_39AutoVectorizingCopyWithAssumedAlignmentILi128EEENS4_14SM90_TMA_STOREES25_S27_S27_EEEvvEEEEvNT_6ParamsE,@function
        .size           _ZN7cutlass13device_kernelINS_4gemm6kernel13GemmUniversalIN4cute5tupleIJiiiiEEENS1_10collective13CollectiveMmaINS1_35MainloopSm100TmaUmmaWarpSpecializedILi5ELi2ELi4ENS5_IJNS4_1CILi2EEENSA_ILi1EEESC_EEEEENS5_IJNSA_ILi128EEENSA_ILi64EEENSA_ILi32EEEEEENS_10bfloat16_tENS5_IJlSC_lEEESJ_SK_NS4_8TiledMMAINS4_8MMA_AtomIJNS4_26SM100_MMA_F16BF16_2x1SM_SSISJ_SJ_fLi128ELi64ELNS4_4UMMA5MajorE0ELSP_0ELNSO_7ScaleInE0ELSQ_0EEEEEENS4_6LayoutINS5_IJSC_SC_SC_EEENS5_IJNSA_ILi0EEESV_SV_EEEEENS5_IJNS4_10UnderscoreESY_SY_EEEEENS4_18SM100_TMA_2SM_LOADENS4_14ComposedLayoutINS4_7SwizzleILi2ELi4ELi3EEENS4_18smem_ptr_flag_bitsILi16EEENST_INS5_IJNSA_ILi8EEESH_EEENS5_IJSH_SC_EEEEEEEvNS4_8identityES11_S1B_vS1C_EENS_8epilogue10collective18CollectiveEpilogueINS1E_23Sm100TmaWarpSpecializedILi3ELi2ELi16ELb1ELb0EEEJNS5_IJSG_SG_SH_EEENS5_IJNST_ISG_SC_EENST_INS5_IJNSA_ILi16EEESB_EEENS5_IJSC_SH_EEEEEEEESJ_SK_SJ_SK_NS1E_6fusion15FusionCallbacksIS1I_NS1Q_17LinearCombinationISJ_fSJ_fLNS_15FloatRoundStyleE2EEES1J_S1P_JEEENS4_5SM1004TMEM4LOAD26SM100_TMEM_LOAD_32dp32b16xENS4_13SM90_TMA_LOADENS12_INS13_ILi1ELi4ELi3EEES16_NST_INS5_IJS17_S1L_EEENS5_IJS1L_SC_EEEEEEENS4_39AutoVectorizingCopyWithAssumedAlignmentILi128EEENS4_14SM90_TMA_STOREES25_S27_S27_EEEvvEEEEvNT_6ParamsE,(.L_x_178 - _ZN7cutlass13device_kernelINS_4gemm6kernel13GemmUniversalIN4cute5tupleIJiiiiEEENS1_10collective13CollectiveMmaINS1_35MainloopSm100TmaUmmaWarpSpecializedILi5ELi2ELi4ENS5_IJNS4_1CILi2EEENSA_ILi1EEESC_EEEEENS5_IJNSA_ILi128EEENSA_ILi64EEENSA_ILi32EEEEEENS_10bfloat16_tENS5_IJlSC_lEEESJ_SK_NS4_8TiledMMAINS4_8MMA_AtomIJNS4_26SM100_MMA_F16BF16_2x1SM_SSISJ_SJ_fLi128ELi64ELNS4_4UMMA5MajorE0ELSP_0ELNSO_7ScaleInE0ELSQ_0EEEEEENS4_6LayoutINS5_IJSC_SC_SC_EEENS5_IJNSA_ILi0EEESV_SV_EEEEENS5_IJNS4_10UnderscoreESY_SY_EEEEENS4_18SM100_TMA_2SM_LOADENS4_14ComposedLayoutINS4_7SwizzleILi2ELi4ELi3EEENS4_18smem_ptr_flag_bitsILi16EEENST_INS5_IJNSA_ILi8EEESH_EEENS5_IJSH_SC_EEEEEEEvNS4_8identityES11_S1B_vS1C_EENS_8epilogue10collective18CollectiveEpilogueINS1E_23Sm100TmaWarpSpecializedILi3ELi2ELi16ELb1ELb0EEEJNS5_IJSG_SG_SH_EEENS5_IJNST_ISG_SC_EENST_INS5_IJNSA_ILi16EEESB_EEENS5_IJSC_SH_EEEEEEEESJ_SK_SJ_SK_NS1E_6fusion15FusionCallbacksIS1I_NS1Q_17LinearCombinationISJ_fSJ_fLNS_15FloatRoundStyleE2EEES1J_S1P_JEEENS4_5SM1004TMEM4LOAD26SM100_TMEM_LOAD_32dp32b16xENS4_13SM90_TMA_LOADENS12_INS13_ILi1ELi4ELi3EEES16_NST_INS5_IJS17_S1L_EEENS5_IJS1L_SC_EEEEEEENS4_39AutoVectorizingCopyWithAssumedAlignmentILi128EEENS4_14SM90_TMA_STOREES25_S27_S27_EEEvvEEEEvNT_6ParamsE)
        .other          _ZN7cutlass13device_kernelINS_4gemm6kernel13GemmUniversalIN4cute5tupleIJiiiiEEENS1_10collective13CollectiveMmaINS1_35MainloopSm100TmaUmmaWarpSpecializedILi5ELi2ELi4ENS5_IJNS4_1CILi2EEENSA_ILi1EEESC_EEEEENS5_IJNSA_ILi128EEENSA_ILi64EEENSA_ILi32EEEEEENS_10bfloat16_tENS5_IJlSC_lEEESJ_SK_NS4_8TiledMMAINS4_8MMA_AtomIJNS4_26SM100_MMA_F16BF16_2x1SM_SSISJ_SJ_fLi128ELi64ELNS4_4UMMA5MajorE0ELSP_0ELNSO_7ScaleInE0ELSQ_0EEEEEENS4_6LayoutINS5_IJSC_SC_SC_EEENS5_IJNSA_ILi0EEESV_SV_EEEEENS5_IJNS4_10UnderscoreESY_SY_EEEEENS4_18SM100_TMA_2SM_LOADENS4_14ComposedLayoutINS4_7SwizzleILi2ELi4ELi3EEENS4_18smem_ptr_flag_bitsILi16EEENST_INS5_IJNSA_ILi8EEESH_EEENS5_IJSH_SC_EEEEEEEvNS4_8identityES11_S1B_vS1C_EENS_8epilogue10collective18CollectiveEpilogueINS1E_23Sm100TmaWarpSpecializedILi3ELi2ELi16ELb1ELb0EEEJNS5_IJSG_SG_SH_EEENS5_IJNST_ISG_SC_EENST_INS5_IJNSA_ILi16EEESB_EEENS5_IJSC_SH_EEEEEEEESJ_SK_SJ_SK_NS1E_6fusion15FusionCallbacksIS1I_NS1Q_17LinearCombinationISJ_fSJ_fLNS_15FloatRoundStyleE2EEES1J_S1P_JEEENS4_5SM1004TMEM4LOAD26SM100_TMEM_LOAD_32dp32b16xENS4_13SM90_TMA_LOADENS12_INS13_ILi1ELi4ELi3EEES16_NST_INS5_IJS17_S1L_EEENS5_IJS1L_SC_EEEEEEENS4_39AutoVectorizingCopyWithAssumedAlignmentILi128EEENS4_14SM90_TMA_STOREES25_S27_S27_EEEvvEEEEvNT_6ParamsE,@"STO_CUDA_ENTRY STV_DEFAULT"
_ZN7cutlass13device_kernelINS_4gemm6kernel13GemmUniversalIN4cute5tupleIJiiiiEEENS1_10collective13CollectiveMmaINS1_35MainloopSm100TmaUmmaWarpSpecializedILi5ELi2ELi4ENS5_IJNS4_1CILi2EEENSA_ILi1EEESC_EEEEENS5_IJNSA_ILi128EEENSA_ILi64EEENSA_ILi32EEEEEENS_10bfloat16_tENS5_IJlSC_lEEESJ_SK_NS4_8TiledMMAINS4_8MMA_AtomIJNS4_26SM100_MMA_F16BF16_2x1SM_SSISJ_SJ_fLi128ELi64ELNS4_4UMMA5MajorE0ELSP_0ELNSO_7ScaleInE0ELSQ_0EEEEEENS4_6LayoutINS5_IJSC_SC_SC_EEENS5_IJNSA_ILi0EEESV_SV_EEEEENS5_IJNS4_10UnderscoreESY_SY_EEEEENS4_18SM100_TMA_2SM_LOADENS4_14ComposedLayoutINS4_7SwizzleILi2ELi4ELi3EEENS4_18smem_ptr_flag_bitsILi16EEENST_INS5_IJNSA_ILi8EEESH_EEENS5_IJSH_SC_EEEEEEEvNS4_8identityES11_S1B_vS1C_EENS_8epilogue10collective18CollectiveEpilogueINS1E_23Sm100TmaWarpSpecializedILi3ELi2ELi16ELb1ELb0EEEJNS5_IJSG_SG_SH_EEENS5_IJNST_ISG_SC_EENST_INS5_IJNSA_ILi16EEESB_EEENS5_IJSC_SH_EEEEEEEESJ_SK_SJ_SK_NS1E_6fusion15FusionCallbacksIS1I_NS1Q_17LinearCombinationISJ_fSJ_fLNS_15FloatRoundStyleE2EEES1J_S1P_JEEENS4_5SM1004TMEM4LOAD26SM100_TMEM_LOAD_32dp32b16xENS4_13SM90_TMA_LOADENS12_INS13_ILi1ELi4ELi3EEES16_NST_INS5_IJS17_S1L_EEENS5_IJS1L_SC_EEEEEEENS4_39AutoVectorizingCopyWithAssumedAlignmentILi128EEENS4_14SM90_TMA_STOREES25_S27_S27_EEEvvEEEEvNT_6ParamsE:
[----:B------:R-:W1:Y:S01]  /*0000*/  LDC R1, c[0x0][0x37c] ;  /* 0x0000df00ff017b82 */ /* 0x000e620000000800 */
[----:B------:R-:W2:Y:S01]  /*0010*/  S2R R74, SR_TID.X ;  /* 0x00000000004a7919 */ /* 0x000ea20000002100 */
[----:B------:R-:W3:Y:S06]  /*0020*/  LDCU.64 UR6, c[0x0][0x890] ;  /* 0x00011200ff0677ac */ /* 0x000eec0008000a00 */
[----:B------:R-:W4:Y:S01]  /*0030*/  S2UR UR37, SR_CgaCtaId ;  /* 0x00000000002579c3 */ /* 0x000f220000008800 */
[----:B------:R-:W-:Y:S02]  /*0040*/  PRMT R59, RZ, 0x7610, R59 ;  /* 0x00007610ff3b7816 */ /* 0x000fe4000000003b */
[----:B------:R-:W-:Y:S01]  /*0050*/  ELECT P1, URZ, PT ;  /* 0x0000000000ff782f */ /* 0x000fe20003820000 */
[----:B------:R-:W1:Y:S01]  /*0060*/  LDCU.64 UR46, c[0x0][0x358] ;  /* 0x00006b00ff2e77ac */ /* 0x000e620008000a00 */
[----:B---3--:R-:W-:-:S04]  /*0070*/  UISETP.NE.U32.AND UP0, UPT, UR6, URZ, UPT ;  /* 0x000000ff0600728c */ /* 0x008fc8000bf05070 */
[----:B------:R-:W-:Y:S02]  /*0080*/  UISETP.NE.AND.EX UP0, UPT, UR7, URZ, UPT, UP0 ;  /* 0x000000ff0700728c */ /* 0x000fe4000bf05300 */
[----:B----4-:R-:W-:Y:S02]  /*0090*/  ULOP3.LUT UR5, UR37, 0x1, URZ, 0xc0, !UPT ;  /* 0x0000000125057892 */ /* 0x010fe4000f8ec0ff */
[----:B------:R-:W-:Y:S01]  /*00a0*/  ULOP3.LUT UR4, UR37, 0x1, URZ, 0x3c, !UPT ;  /* 0x0000000125047892 */ /* 0x000fe2000f8e3cff */
[----:B--2---:R-:W-:-:S05]  /*00b0*/  SHF.R.U32.HI R70, RZ, 0x5, R74 ;  /* 0x00000005ff467819 */ /* 0x004fca000001164a */
[----:B------:R-:W2:Y:S02]  /*00c0*/  SHFL.IDX PT, R0, R70, RZ, 0x1f ;  /* 0x00001fff46007589 */ /* 0x000ea400000e0000 */
[----:B--2---:R-:W-:Y:S01]  /*00d0*/  R2UR UR10, R0 ;  /* 0x00000000000a72ca */ /* 0x004fe200000e0000 */
[----:B-1----:R-:W-:-:S14]  /*00e0*/  BRA.U UP0, `(.L_x_0) ;  /* 0x00000001002c7547 */ /* 0x002fdc000b800000 */
[----:B------:R-:W1:Y:S02]  /*00f0*/  LDCU.64 UR8, c[0x0][0x888] ;  /* 0x00011100ff0877ac */ /* 0x000e640008000a00 */
[----:B-1----:R-:W-:-:S04]  /*0100*/  UISETP.NE.U32.AND UP0, UPT, UR8, URZ, UPT ;  /* 0x000000ff0800728c */ /* 0x002fc8000bf05070 */
[----:B------:R-:W-:-:S09]  /*0110*/  UISETP.NE.AND.EX UP0, UPT, UR9, URZ, UPT, UP0 ;  /* 0x000000ff0900728c */ /* 0x000fd2000bf05300 */
[----:B------:R-:W-:Y:S05]  /*0120*/  BRA.U !UP0, `(.L_x_1) ;  /* 0x0000000108107547 */ /* 0x000fea000b800000 */
[----:B------:R-:W1:Y:S02]  /*0130*/  LDC.64 R2, c[0x0][0x888] ;  /* 0x00022200ff027b82 */ /* 0x000e640000000a00 */
[----:B-1----:R1:W5:Y:S01]  /*0140*/  LDG.E R35, desc[UR46][R2.64] ;  /* 0x0000002e02237981 */ /* 0x002362000c1e1900 */
[----:B------:R-:W-:Y:S01]  /*0150*/  HFMA2 R59, -RZ, RZ, 0, 5.9604644775390625e-08 ;  /* 0x00000001ff3b7431 */ /* 0x000fe200000001ff */
[----:B------:R-:W-:Y:S05]  /*0160*/  BRA `(.L_x_0) ;  /* 0x00000000000c7947 */ /* 0x000fea0003800000 */
.L_x_1:
[----:B------:R-:W1:Y:S01]  /*0170*/  LDCU UR8, c[0x0][0x880] ;  /* 0x00011000ff0877ac */ /* 0x000e620008000800 */
[----:B------:R-:W-:Y:S01]  /*0180*/  HFMA2 R59, -RZ, RZ, 0, 5.9604644775390625e-08 ;  /* 0x00000001ff3b7431 */ /* 0x000fe200000001ff */
[----:B-1----:R-:W-:-:S07]  /*0190*/  MOV R35, UR8 ;  /* 0x0000000800237c02 */ /* 0x002fce0008000f00 */
.L_x_0:
[----:B------:R-:W2:Y:S02]  /*01a0*/  LDCU.64 UR8, c[0x0][0x8b0] ;  /* 0x00011600ff0877ac */ /* 0x000ea40008000a00 */
[----:B--2---:R-:W-:-:S04]  /*01b0*/  UISETP.NE.U32.AND UP0, UPT, UR8, URZ, UPT ;  /* 0x000000ff0800728c */ /* 0x004fc8000bf05070 */
[----:B------:R-:W-:-:S09]  /*01c0*/  UISETP.NE.AND.EX UP0, UPT, UR9, URZ, UPT, UP0 ;  /* 0x000000ff0900728c */ /* 0x000fd2000bf05300 */
[----:B------:R-:W-:Y:S05]  /*01d0*/  BRA.U UP0, `(.L_x_2) ;  /* 0x0000000100247547 */ /* 0x000fea000b800000 */
[----:B------:R-:W2:Y:S02]  /*01e0*/  LDCU.64 UR8, c[0x0][0x8a8] ;  /* 0x00011500ff0877ac */ /* 0x000ea40008000a00 */
[----:B--2---:R-:W-:-:S04]  /*01f0*/  UISETP.NE.U32.AND UP0, UPT, UR8, URZ, UPT ;  /* 0x000000ff0800728c */ /* 0x004fc8000bf05070 */
[----:B------:R-:W-:-:S09]  /*0200*/  UISETP.NE.AND.EX UP0, UPT, UR9, URZ, UPT, UP0 ;  /* 0x000000ff0900728c */ /* 0x000fd2000bf05300 */
[----:B------:R-:W-:Y:S05]  /*0210*/  BRA.U !UP0, `(.L_x_3) ;  /* 0x00000001080c7547 */ /* 0x000fea000b800000 */
[----:B------:R-:W2:Y:S02]  /*0220*/  LDC.64 R32, c[0x0][0x8a8] ;  /* 0x00022a00ff207b82 */ /* 0x000ea40000000a00 */
[----:B--2---:R2:W5:Y:S01]  /*0230*/  LDG.E R32, desc[UR46][R32.64] ;  /* 0x0000002e20207981 */ /* 0x004562000c1e1900 */
[----:B------:R-:W-:Y:S05]  /*0240*/  BRA `(.L_x_2) ;  /* 0x0000000000087947 */ /* 0x000fea0003800000 */
.L_x_3:
[----:B------:R-:W2:Y:S02]  /*0250*/  LDCU UR8, c[0x0][0x8a0] ;  /* 0x00011400ff0877ac */ /* 0x000ea40008000800 */
[----:B--2---:R-:W-:Y:S02]  /*0260*/  MOV R32, UR8 ;  /* 0x0000000800207c02 */ /* 0x004fe40008000f00 */
.L_x_2:
[----:B------:R-:W-:Y:S01]  /*0270*/  IMAD.U32 R0, RZ, RZ, UR10 ;  /* 0x0000000aff007e24 */ /* 0x000fe2000f8e00ff */
[----:B------:R-:W-:Y:S04]  /*0280*/  BSSY.RECONVERGENT B0, `(.L_x_4) ;  /* 0x000000c000007945 */ /* 0x000fe80003800200 */
[C---:B------:R-:W-:Y:S02]  /*0290*/  ISETP.NE.OR P2, PT, R0.reuse, 0x1, !P1 ;  /* 0x000000010000780c */ /* 0x040fe40004f45670 */
[----:B------:R-:W-:-:S11]  /*02a0*/  ISETP.NE.OR P0, PT, R0, 0x3, !P1 ;  /* 0x000000030000780c */ /* 0x000fd60004f05670 */
[----:B------:R-:W-:Y:S05]  /*02b0*/  @P2 BRA `(.L_x_5) ;  /* 0x0000000000202947 */ /* 0x000fea0003800000 */
[----:B------:R-:W3:Y:S02]  /*02c0*/  LDCU.64 UR8, c[0x0][0x348] ;  /* 0x00006900ff0877ac */ /* 0x000ee40008000a00 */
[----:B---3--:R-:W-:Y:S02]  /*02d0*/  UIADD3 UR12, UP1, UPT, UR8, 0x80, URZ ;  /* 0x00000080080c7890 */ /* 0x008fe4000ff3e0ff */
[----:B------:R-:W-:Y:S02]  /*02e0*/  UIADD3 UR8, UP0, UPT, UR8, 0x180, URZ ;  /* 0x0000018008087890 */ /* 0x000fe4000ff1e0ff */
[----:B------:R-:W-:Y:S02]  /*02f0*/  UIADD3.X UR13, UPT, UPT, URZ, UR9, URZ, UP1, !UPT ;  /* 0x00000009ff0d7290 */ /* 0x000fe40008ffe4ff */
[----:B------:R-:W-:-:S07]  /*0300*/  UIADD3.X UR9, UPT, UPT, URZ, UR9, URZ, UP0, !UPT ;  /* 0x00000009ff097290 */ /* 0x000fce00087fe4ff */
[----:B------:R3:W-:Y:S02]  /*0310*/  UTMACCTL.PF [UR12] ;  /* 0x000000000c0079b9 */ /* 0x0007e40008040000 */
[----:B------:R3:W-:Y:S02]  /*0320*/  UTMACCTL.PF [UR8] ;  /* 0x00000000080079b9 */ /* 0x0007e40008040000 */
[----:B---3--:R-:W-:Y:S01]  /*0330*/  NOP ;  /* 0x0000000000007918 */ /* 0x008fe20000000000 */
.L_x_5:
[----:B------:R-:W-:Y:S05]  /*0340*/  BSYNC.RECONVERGENT B0 ;  /* 0x0000000000007941 */ /* 0x000fea0003800200 */
.L_x_4:
[----:B------:R-:W-:Y:S04]  /*0350*/  BSSY.RECONVERGENT B0, `(.L_x_6) ;  /* 0x000000a000007945 */ /* 0x000fe80003800200 */
        /* <DEDUP_REMOVED lines=9> */
.L_x_7:
[----:B------:R-:W-:Y:S05]  /*03f0*/  BSYNC.RECONVERGENT B0 ;  /* 0x0000000000007941 */ /* 0x000fea0003800200 */
.L_x_6:
[----:B------:R-:W3:Y:S01]  /*0400*/  LDCU.64 UR8, c[0x0][0x888] ;  /* 0x00011100ff0877ac */ /* 0x000ee20008000a00 */
[----:B------:R-:W-:Y:S02]  /*0410*/  UISETP.EQ.U32.AND UP1, UPT, UR6, URZ, UPT ;  /* 0x000000ff0600728c */ /* 0x000fe4000bf22070 */
[----:B------:R-:W-:Y:S02]  /*0420*/  UPLOP3.LUT UP5, UPT, UPT, UPT, UPT, 0x80, 0x8 ;  /* 0x000000000008789c */ /* 0x000fe40003faf070 */
[----:B---3--:R-:W-:-:S04]  /*0430*/  UISETP.NE.U32.AND UP0, UPT, UR8, URZ, UPT ;  /* 0x000000ff0800728c */ /* 0x008fc8000bf05070 */
[----:B------:R-:W-:-:S04]  /*0440*/  UISETP.NE.AND.EX UP0, UPT, UR9, URZ, UPT, UP0 ;  /* 0x000000ff0900728c */ /* 0x000fc8000bf05300 */
[----:B------:R-:W-:-:S04]  /*0450*/  UISETP.EQ.OR.EX UP2, UPT, UR7, URZ, !UP0, UP1 ;  /* 0x000000ff0700728c */ /* 0x000fc8000c742710 */
[----:B------:R-:W-:-:S05]  /*0460*/  UP2UR UR53, UPR, URZ, 0x4 ;  /* 0x00000004ff357883 */ /* 0x000fca0008000000 */
[----:B------:R-:W-:Y:S07]  /*0470*/  BRA.U !UP2, `(.L_x_8) ;  /* 0x000000010a207547 */ /* 0x000fee000b800000 */
[----:B------:R-:W-:Y:S01]  /*0480*/  UISETP.NE.U32.AND UP2, UPT, UR6, URZ, UPT ;  /* 0x000000ff0600728c */ /* 0x000fe2000bf45070 */
[----:B-----5:R-:W-:Y:S01]  /*0490*/  FSETP.NEU.AND P0, PT, R35, RZ, PT ;  /* 0x000000ff2300720b */ /* 0x020fe20003f0d000 */
[----:B------:R-:W-:Y:S02]  /*04a0*/  USEL UR6, URZ, 0xffffffff, UP0 ;  /* 0xffffffffff067887 */ /* 0x000fe40008000000 */
[----:B------:R-:W-:-:S10]  /*04b0*/  UISETP.NE.AND.EX UP2, UPT, UR7, URZ, UPT, UP2 ;  /* 0x000000ff0700728c */ /* 0x000fd4000bf45320 */
[----:B------:R-:W-:Y:S01]  /*04c0*/  VOTEU.ANY UP1, P0 ;  /* 0x0000000000ff7886 */ /* 0x000fe20000020100 */
[----:B------:R-:W-:-:S04]  /*04d0*/  @!UP2 USEL UR6, URZ, 0xffffffff, UP1 ;  /* 0xffffffffff06a887 */ /* 0x000fc80008800000 */
[----:B------:R-:W-:-:S04]  /*04e0*/  ULOP3.LUT UR6, UR6, 0x1, URZ, 0xc0, !UPT ;  /* 0x0000000106067892 */ /* 0x000fc8000f8ec0ff */
[----:B------:R-:W-:-:S11]  /*04f0*/  UISETP.NE.U32.AND UP5, UPT, UR6, 0x1, UPT ;  /* 0x000000010600788c */ /* 0x000fd6000bfa5070 */
.L_x_8:
[----:B------:R-:W3:Y:S01]  /*0500*/  SHFL.IDX PT, R0, R70, RZ, 0x1f ;  /* 0x00001fff46007589 */ /* 0x000ee200000e0000 */
[----:B------:R-:W-:-:S04]  /*0510*/  UISETP.NE.AND UP1, UPT, UR10, 0x2, UPT ;  /* 0x000000020a00788c */ /* 0x000fc8000bf25270 */
[----:B------:R-:W-:Y:S02]  /*0520*/  UISETP.EQ.AND UP2, UPT, UR5, URZ, !UP1 ;  /* 0x000000ff0500728c */ /* 0x000fe4000cf42270 */
[----:B------:R-:W-:-:S04]  /*0530*/  USEL UR6, URZ, 0x1, UP1 ;  /* 0x00000001ff067887 */ /* 0x000fc80008800000 */
[----:B------:R-:W-:Y:S02]  /*0540*/  PLOP3.LUT P5, PT, P1, PT, UP2, 0x80, 0x8 ;  /* 0x000000000008781c */ /* 0x000fe40000faf028 */
[----:B---3--:R-:W-:-:S13]  /*0550*/  ISETP.NE.AND P0, PT, R0, RZ, PT ;  /* 0x000000ff0000720c */ /* 0x008fda0003f05270 */
[----:B------:R-:W-:Y:S05]  /*0560*/  @P0 BRA `(.L_x_9) ;  /* 0x00000000004c0947 */ /* 0x000fea0003800000 */
[----:B------:R-:W-:Y:S01]  /*0570*/  UMOV UR8, 0x400 ;  /* 0x0000040000087882 */ /* 0x000fe20000000000 */
[----:B------:R-:W-:Y:S01]  /*0580*/  UMOV UR7, 0x1 ;  /* 0x0000000100077882 */ /* 0x000fe20000000000 */
[----:B------:R-:W-:Y:S02]  /*0590*/  ULEA UR8, UR37, UR8, 0x18 ;  /* 0x0000000825087291 */ /* 0x000fe4000f8ec0ff */
[----:B------:R-:W-:-:S04]  /*05a0*/  UIADD3 UR12, UPT, UPT, -UR7, 0x100000, URZ ;  /* 0x00100000070c7890 */ /* 0x000fc8000fffe1ff */
[----:B------:R-:W-:Y:S02]  /*05b0*/  USHF.L.U32 UR13, UR12, 0xb, URZ ;  /* 0x0000000b0c0d7899 */ /* 0x000fe400080006ff */
[----:B------:R-:W-:Y:S01]  /*05c0*/  USHF.L.U32 UR12, UR12, 0x1, URZ ;  /* 0x000000010c0c7899 */ /* 0x000fe200080006ff */
[----:B------:R-:W-:Y:S01]  /*05d0*/  ELECT P0, URZ, PT ;  /* 0x0000000000ff782f */ /* 0x000fe20003800000 */
[----:B------:R-:W3:Y:S10]  /*05e0*/  FENCE.VIEW.ASYNC.S ;  /* 0x00000000000073c6 */ /* 0x000ef40000000000 */
[----:B---3--:R3:W4:Y:S01]  /*05f0*/  SYNCS.EXCH.64 URZ, [UR8], UR12 ;  /* 0x0000000c08ff75b2 */ /* 0x0087220008000100 */
[----:B------:R3:W1:Y:S01]  /*0600*/  SYNCS.EXCH.64 URZ, [UR8+0x28], UR12 ;  /* 0x0000280c08ff75b2 */ /* 0x0006620008000100 */
        /* <DEDUP_REMOVED lines=8> */
[----:B------:R-:W-:Y:S01]  /*0690*/  NOP ;  /* 0x0000000000007918 */ /* 0x000fe20000000000 */
.L_x_9:
[----:B------:R-:W2:Y:S01]  /*06a0*/  SHFL.IDX PT, R0, R70, RZ, 0x1f ;  /* 0x00001fff46007589 */ /* 0x000ea200000e0000 */
[----:B------:R-:W-:Y:S01]  /*06b0*/  NOP ;  /* 0x0000000000007918 */ /* 0x000fe20000000000 */
[----:B--2---:R-:W-:-:S13]  /*06c0*/  ISETP.NE.AND P0, PT, R0, 0x1, PT ;  /* 0x000000010000780c */ /* 0x004fda0003f05270 */
[----:B------:R-:W-:Y:S05]  /*06d0*/  @P0 BRA `(.L_x_10) ;  /* 0x00000000004c0947 */ /* 0x000fea0003800000 */
[----:B------:R-:W-:Y:S01]  /*06e0*/  UMOV UR9, 0x400 ;  /* 0x0000040000097882 */ /* 0x000fe20000000000 */
[----:B---3--:R-:W-:Y:S01]  /*06f0*/  UMOV UR8, 0x20 ;  /* 0x0000002000087882 */ /* 0x008fe20000000000 */
[----:B------:R-:W-:Y:S01]  /*0700*/  UMOV UR7, 0x80 ;  /* 0x0000008000077882 */ /* 0x000fe20000000000 */
[----:B------:R-:W-:Y:S02]  /*0710*/  ULEA UR9, UR37, UR9, 0x18 ;  /* 0x0000000925097291 */ /* 0x000fe4000f8ec0ff */
[----:B------:R-:W-:-:S04]  /*0720*/  UIADD3 UR12, UPT, UPT, -UR8, 0x100000, URZ ;  /* 0x00100000080c7890 */ /* 0x000fc8000fffe1ff */
[----:B------:R-:W-:Y:S02]  /*0730*/  USHF.L.U32 UR13, UR12, 0xb, URZ ;  /* 0x0000000b0c0d7899 */ /* 0x000fe400080006ff */
[----:B------:R-:W-:Y:S02]  /*0740*/  USHF.L.U32 UR12, UR12, 0x1, URZ ;  /* 0x000000010c0c7899 */ /* 0x000fe400080006ff */
[----:B------:R-:W-:-:S04]  /*0750*/  UIADD3 UR14, UPT, UPT, -UR7, 0x100000, URZ ;  /* 0x00100000070e7890 */ /* 0x000fc8000fffe1ff */
[----:B------:R-:W-:Y:S02]  /*0760*/  USHF.L.U32 UR15, UR14, 0xb, URZ ;  /* 0x0000000b0e0f7899 */ /* 0x000fe400080006ff */
[----:B------:R-:W-:Y:S01]  /*0770*/  USHF.L.U32 UR14, UR14, 0x1, URZ ;  /* 0x000000010e0e7899 */ /* 0x000fe200080006ff */
[----:B------:R-:W-:Y:S01]  /*0780*/  ELECT P0, URZ, PT ;  /* 0x0000000000ff782f */ /* 0x000fe20003800000 */
[----:B------:R-:W2:Y:S02]  /*0790*/  FENCE.VIEW.ASYNC.S ;  /* 0x00000000000073c6 */ /* 0x000ea40000000000 */
[----:B--2---:R2:W3:Y:S08]  /*07a0*/  SYNCS.EXCH.64 URZ, [UR9+0x50], UR12 ;  /* 0x0000500c09ff75b2 */ /* 0x0044f00008000100 */
[----:B------:R2:W1:Y:S01]  /*07b0*/  SYNCS.EXCH.64 URZ, [UR9+0x68], UR14 ;  /* 0x0000680e09ff75b2 */ /* 0x0004620008000100 */
[----:B------:R2:W1:Y:S01]  /*07c0*/  SYNCS.EXCH.64 URZ, [UR9+0x58], UR12 ;  /* 0x0000580c09ff75b2 */ /* 0x0004620008000100 */
[----:B------:R2:W1:Y:S01]  /*07d0*/  SYNCS.EXCH.64 URZ, [UR9+0x70], UR14 ;  /* 0x0000700e09ff75b2 */ /* 0x0004620008000100 */
[----:B------:R2:W1:Y:S01]  /*07e0*/  SYNCS.EXCH.64 URZ, [UR9+0x60], UR12 ;  /* 0x0000600c09ff75b2 */ /* 0x0004620008000100 */
[----:B------:R2:W1:Y:S01]  /*07f0*/  SYNCS.EXCH.64 URZ, [UR9+0x78], UR14 ;  /* 0x0000780e09ff75b2 */ /* 0x0004620008000100 */
[----:B------:R-:W-:Y:S01]  /*0800*/  NOP ;  /* 0x0000000000007918 */ /* 0x000fe20000000000 */
.L_x_10:
[----:B------:R-:W4:Y:S01]  /*0810*/  SHFL.IDX PT, R0, R70, RZ, 0x1f ;  /* 0x00001fff46007589 */ /* 0x000f2200000e0000 */
[----:B------:R-:W-:Y:S01]  /*0820*/  NOP ;  /* 0x0000000000007918 */ /* 0x000fe20000000000 */
[----:B----4-:R-:W-:-:S13]  /*0830*/  ISETP.NE.AND P0, PT, R0, 0x3, PT ;  /* 0x000000030000780c */ /* 0x010fda0003f05270 */
[----:B------:R-:W-:Y:S05]  /*0840*/  @P0 BRA `(.L_x_11) ;  /* 0x00000000002c0947 */ /* 0x000fea0003800000 */
[----:B---3--:R-:W-:Y:S01]  /*0850*/  UMOV UR8, 0x400 ;  /* 0x0000040000087882 */ /* 0x008fe20000000000 */
[----:B------:R-:W-:Y:S01]  /*0860*/  UMOV UR7, 0x20 ;  /* 0x0000002000077882 */ /* 0x000fe20000000000 */
[----:B------:R-:W-:Y:S02]  /*0870*/  ULEA UR8, UR37, UR8, 0x18 ;  /* 0x0000000825087291 */ /* 0x000fe4000f8ec0ff */
[----:B--2---:R-:W-:-:S04]  /*0880*/  UIADD3 UR12, UPT, UPT, -UR7, 0x100000, URZ ;  /* 0x00100000070c7890 */ /* 0x004fc8000fffe1ff */
[----:B------:R-:W-:Y:S02]  /*0890*/  USHF.L.U32 UR13, UR12, 0xb, URZ ;  /* 0x0000000b0c0d7899 */ /* 0x000fe400080006ff */
[----:B------:R-:W-:Y:S01]  /*08a0*/  USHF.L.U32 UR12, UR12, 0x1, URZ ;  /* 0x000000010c0c7899 */ /* 0x000fe200080006ff */
[----:B------:R-:W-:Y:S01]  /*08b0*/  ELECT P0, URZ, PT ;  /* 0x0000000000ff782f */ /* 0x000fe20003800000 */
[----:B------:R-:W2:Y:S10]  /*08c0*/  FENCE.VIEW.ASYNC.S ;  /* 0x00000000000073c6 */ /* 0x000eb40000000000 */
[----:B--2---:R4:W2:Y:S01]  /*08d0*/  SYNCS.EXCH.64 URZ, [UR8+0x80], UR12 ;  /* 0x0000800c08ff75b2 */ /* 0x0048a20008000100 */
[----:B------:R4:W3:Y:S02]  /*08e0*/  SYNCS.EXCH.64 URZ, [UR8+0x88], UR12 ;  /* 0x0000880c08ff75b2 */ /* 0x0008e40008000100 */
[----:B----4-:R-:W-:Y:S01]  /*08f0*/  NOP ;  /* 0x0000000000007918 */ /* 0x010fe20000000000 */
.L_x_11:
[----:B------:R-:W4:Y:S01]  /*0900*/  SHFL.IDX PT, R0, R70, RZ, 0x1f ;  /* 0x00001fff46007589 */ /* 0x000f2200000e0000 */
[----:B------:R-:W-:Y:S01]  /*0910*/  NOP ;  /* 0x0000000000007918 */ /* 0x000fe20000000000 */
[----:B----4-:R-:W-:-:S13]  /*0920*/  ISETP.NE.AND P0, PT, R0, 0x4, PT ;  /* 0x000000040000780c */ /* 0x010fda0003f05270 */
[----:B------:R-:W-:Y:S05]  /*0930*/  @P0 BRA `(.L_x_12) ;  /* 0x0000000000480947 */ /* 0x000fea0003800000 */
[----:B--2---:R-:W-:Y:S01]  /*0940*/  UMOV UR9, 0x1e0 ;  /* 0x000001e000097882 */ /* 0x004fe20000000000 */
[----:B---3--:R-:W-:Y:S01]  /*0950*/  UMOV UR8, 0x400 ;  /* 0x0000040000087882 */ /* 0x008fe20000000000 */
[----:B------:R-:W-:Y:S01]  /*0960*/  USEL UR9, UR9, 0x1a0, UP5 ;  /* 0x000001a009097887 */ /* 0x000fe2000a800000 */
        /* <DEDUP_REMOVED lines=10> */
[----:B--2---:R4:W2:Y:S08]  /*0a10*/  SYNCS.EXCH.64 URZ, [UR8+0x90], UR12 ;  /* 0x0000900c08ff75b2 */ /* 0x0048b00008000100 */
[----:B------:R4:W3:Y:S01]  /*0a20*/  SYNCS.EXCH.64 URZ, [UR8+0xa0], UR14 ;  /* 0x0000a00e08ff75b2 */ /* 0x0008e20008000100 */
[----:B------:R4:W1:Y:S01]  /*0a30*/  SYNCS.EXCH.64 URZ, [UR8+0x98], UR12 ;  /* 0x0000980c08ff75b2 */ /* 0x0008620008000100 */
[----:B------:R4:W1:Y:S02]  /*0a40*/  SYNCS.EXCH.64 URZ, [UR8+0xa8], UR14 ;  /* 0x0000a80e08ff75b2 */ /* 0x0008640008000100 */
[----:B----4-:R-:W-:Y:S01]  /*0a50*/  NOP ;  /* 0x0000000000007918 */ /* 0x010fe20000000000 */
.L_x_12:
[----:B------:R-:W4:Y:S01]  /*0a60*/  SHFL.IDX PT, R0, R70, RZ, 0x1f ;  /* 0x00001fff46007589 */ /* 0x000f2200000e0000 */
[----:B------:R-:W-:Y:S01]  /*0a70*/  NOP ;  /* 0x0000000000007918 */ /* 0x000fe20000000000 */
[----:B----4-:R-:W-:-:S13]  /*0a80*/  ISETP.NE.AND P0, PT, R0, 0x5, PT ;  /* 0x000000050000780c */ /* 0x010fda0003f05270 */
[----:B------:R-:W-:Y:S05]  /*0a90*/  @P0 BRA `(.L_x_13) ;  /* 0x0000000000540947 */ /* 0x000fea0003800000 */
[----:B--2---:R-:W-:Y:S01]  /*0aa0*/  UMOV UR9, 0x400 ;  /* 0x0000040000097882 */ /* 0x004fe20000000000 */
        /* <DEDUP_REMOVED lines=14> */
[----:B------:R4:W1:Y:S01]  /*0b90*/  SYNCS.EXCH.64 URZ, [UR9+0xd8], UR14 ;  /* 0x0000d80e09ff75b2 */ /* 0x0008620008000100 */
[----:B------:R4:W1:Y:S01]  /*0ba0*/  SYNCS.EXCH.64 URZ, [UR9+0xc0], UR12 ;  /* 0x0000c00c09ff75b2 */ /* 0x0008620008000100 */
[----:B------:R4:W1:Y:S01]  /*0bb0*/  SYNCS.EXCH.64 URZ, [UR9+0xe0], UR14 ;  /* 0x0000e00e09ff75b2 */ /* 0x0008620008000100 */
[----:B------:R4:W1:Y:S01]  /*0bc0*/  SYNCS.EXCH.64 URZ, [UR9+0xc8], UR12 ;  /* 0x0000c80c09ff75b2 */ /* 0x0008620008000100 */
[----:B------:R4:W1:Y:S02]  /*0bd0*/  SYNCS.EXCH.64 URZ, [UR9+0xe8], UR14 ;  /* 0x0000e80e09ff75b2 */ /* 0x0008640008000100 */
[----:B----4-:R-:W-:Y:S01]  /*0be0*/  NOP ;  /* 0x0000000000007918 */ /* 0x010fe20000000000 */
.L_x_13:
[----:B------:R-:W4:Y:S01]  /*0bf0*/  SHFL.IDX PT, R0, R70, RZ, 0x1f ;  /* 0x00001fff46007589 */ /* 0x000f2200000e0000 */
[----:B------:R-:W-:Y:S01]  /*0c00*/  ISETP.NE.OR P1, PT, RZ, UR10, !P1 ;  /* 0x0000000aff007c0c */ /* 0x000fe2000cf25670 */
        /* <DEDUP_REMOVED lines=12> */
[----:B------:R4:W3:Y:S01]  /*0cd0*/  SYNCS.EXCH.64 URZ, [UR8+0x100], UR12 ;  /* 0x0001000c08ff75b2 */ /* 0x0008e20008000100 */
[----:B------:R4:W1:Y:S01]  /*0ce0*/  SYNCS.EXCH.64 URZ, [UR8+0xf8], UR12 ;  /* 0x0000f80c08ff75b2 */ /* 0x0008620008000100 */
[----:B------:R4:W1:Y:S02]  /*0cf0*/  SYNCS.EXCH.64 URZ, [UR8+0x108], UR12 ;  /* 0x0001080c08ff75b2 */ /* 0x0008640008000100 */
[----:B----4-:R-:W-:Y:S01]  /*0d00*/  NOP ;  /* 0x0000000000007918 */ /* 0x010fe20000000000 */
.L_x_14:
[----:B------:R-:W-:Y:S01]  /*0d10*/  VOTEU.ALL UP1, P1 ;  /* 0x0000000000ff7886 */ /* 0x000fe20000820000 */
[----:B---3--:R-:W3:Y:S01]  /*0d20*/  LDCU UR8, c[0x0][0x36c] ;  /* 0x00006d80ff0877ac */ /* 0x008ee20008000800 */
[----:B------:R-:W-:Y:S01]  /*0d30*/  NOP ;  /* 0x0000000000007918 */ /* 0x000fe20000000000 */
[----:B------:R-:W-:Y:S01]  /*0d40*/  LOP3.LUT R10, R74, 0x1f, RZ, 0xc0, !PT ;  /* 0x0000001f4a0a7812 */ /* 0x000fe200078ec0ff */
[----:B--2---:R-:W-:Y:S01]  /*0d50*/  UMOV UR12, 0x20 ;  /* 0x00000020000c7882 */ /* 0x004fe20000000000 */
[----:B------:R-:W-:Y:S01]  /*0d60*/  @!UP1 UMOV UR7, 0x400 ;  /* 0x0000040000079882 */ /* 0x000fe20000000000 */
[----:B------:R-:W-:-:S04]  /*0d70*/  @!UP1 UIADD3 UR12, UPT, UPT, -UR12, 0x100000, URZ ;  /* 0x001000000c0c9890 */ /* 0x000fc8000fffe1ff */
[----:B------:R-:W-:Y:S02]  /*0d80*/  @!UP1 USHF.L.U32 UR13, UR12, 0xb, URZ ;  /* 0x0000000b0c0d9899 */ /* 0x000fe400080006ff */
[----:B------:R-:W-:Y:S02]  /*0d90*/  @!UP1 USHF.L.U32 UR12, UR12, 0x1, URZ ;  /* 0x000000010c0c9899 */ /* 0x000fe400080006ff */
[----:B------:R-:W-:Y:S01]  /*0da0*/  @!UP1 ULEA UR7, UR37, UR7, 0x18 ;  /* 0x0000000725079291 */ /* 0x000fe2000f8ec0ff */
[----:B------:R-:W-:Y:S01]  /*0db0*/  VOTEU.ALL UP1, P1 ;  /* 0x0000000000ff7886 */ /* 0x000fe20000820000 */
[----:B------:R-:W-:Y:S01]  /*0dc0*/  UISETP.NE.AND UP4, UPT, UR10, URZ, UPT ;  /* 0x000000ff0a00728c */ /* 0x000fe2000bf85270 */
[----:B------:R-:W2:Y:S09]  /*0dd0*/  FENCE.VIEW.ASYNC.S ;  /* 0x00000000000073c6 */ /* 0x000eb20000000000 */
[----:B--2---:R2:W4:Y:S01]  /*0de0*/  @!UP1 SYNCS.EXCH.64 URZ, [UR7+0x110], UR12 ;  /* 0x0001100c07ff95b2 */ /* 0x0045220008000100 */
[----:B---3--:R-:W-:-:S09]  /*0df0*/  UISETP.EQ.U32.AND UP1, UPT, UR8, 0x1, UPT ;  /* 0x000000010800788c */ /* 0x008fd2000bf22070 */
[----:B------:R-:W-:Y:S05]  /*0e00*/  BRA.U !UP1, `(.L_x_15) ;  /* 0x0000000109087547 */ /* 0x000fea000b800000 */
[----:B-1--4-:R-:W-:Y:S01]  /*0e10*/  UCGABAR_ARV ;  /* 0x00000000000079c7 */ /* 0x012fe20008000000 */
[----:B------:R-:W-:Y:S05]  /*0e20*/  BRA `(.L_x_16) ;  /* 0x0000000000047947 */ /* 0x000fea0003800000 */
.L_x_15:
[----:B-1--4-:R-:W-:Y:S01]  /*0e30*/  NOP ;  /* 0x0000000000007918 */ /* 0x012fe20000000000 */
.L_x_16:
[----:B------:R-:W1:Y:S01]  /*0e40*/  S2R R11, SR_CTAID.X ;  /* 0x00000000000b7919 */ /* 0x000e620000002500 */
[----:B------:R-:W-:-:S05]  /*0e50*/  CS2R.32 R60, SR_CgaSize ;  /* 0x00000000003c7805 */ /* 0x000fca0000008a00 */
[----:B------:R-:W-:-:S05]  /*0e60*/  IMAD R60, R60, -0xa0, RZ ;  /* 0xffffff603c3c7824 */ /* 0x000fca00078e02ff */
[----:B------:R-:W-:-:S14]  /*0e70*/  R2UR UR8, R60 ;  /* 0x000000003c0872ca */ /* 0x000fdc00000e0000 */
[----:B------:R-:W3:Y:S01]  /*0e80*/  LDCU UR8, c[0x0][UR8+0x2b0] ;  /* 0x00005600080877ac */ /* 0x000ee20008000800 */
[----:B------:R-:W-:-:S05]  /*0e90*/  CS2R.32 R0, SR_CgaSize ;  /* 0x0000000000007805 */ /* 0x000fca0000008a00 */
[----:B------:R-:W-:-:S06]  /*0ea0*/  IMAD R0, R0, -0xa0, RZ ;  /* 0xffffff6000007824 */ /* 0x000fcc00078e02ff */
[----:B------:R-:W4:Y:S01]  /*0eb0*/  LDC R0, c[0x0][R0+0x2a0] ;  /* 0x0000a80000007b82 */ /* 0x000f220000000800 */
[----:B------:R-:W-:Y:S01]  /*0ec0*/  PRMT R8, RZ, 0x7610, R8 ;  /* 0x00007610ff087816 */ /* 0x000fe20000000008 */
[----:B------:R-:W3:Y:S01]  /*0ed0*/  S2R R20, SR_CTAID.Y ;  /* 0x0000000000147919 */ /* 0x000ee20000002600 */
[----:B------:R-:W-:-:S05]  /*0ee0*/  CS2R.32 R60, SR_CgaSize ;  /* 0x00000000003c7805 */ /* 0x000fca0000008a00 */
[----:B------:R-:W-:-:S05]  /*0ef0*/  IMAD R60, R60, -0xa0, RZ ;  /* 0xffffff603c3c7824 */ /* 0x000fca00078e02ff */
[----:B--2---:R-:W-:-:S14]  /*0f00*/  R2UR UR7, R60 ;  /* 0x000000003c0772ca */ /* 0x004fdc00000e0000 */
[----:B------:R-:W2:Y:S01]  /*0f10*/  LDCU UR7, c[0x0][UR7+0x2b4] ;  /* 0x00005680070777ac */ /* 0x000ea20008000800 */
[----:B------:R-:W-:Y:S01]  /*0f20*/  UISETP.NE.AND UP2, UPT, UR10, 0x2, UPT ;  /* 0x000000020a00788c */ /* 0x000fe2000bf45270 */
[----:B------:R-:W3:Y:S01]  /*0f30*/  LDC R9, c[0x0][0xb24] ;  /* 0x0002c900ff097b82 */ /* 0x000ee20000000800 */
[----:B------:R-:W-:-:S05]  /*0f40*/  CS2R.32 R58, SR_CgaSize ;  /* 0x00000000003a7805 */ /* 0x000fca0000008a00 */
[----:B------:R-:W-:-:S06]  /*0f50*/  IMAD R58, R58, -0xa0, RZ ;  /* 0xffffff603a3a7824 */ /* 0x000fcc00078e02ff */
[----:B------:R-:W4:Y:S08]  /*0f60*/  LDC R58, c[0x0][R58+0x2a4] ;  /* 0x0000a9003a3a7b82 */ /* 0x000f300000000800 */
[----:B------:R-:W4:Y:S01]  /*0f70*/  LDC R26, c[0x0][0xb24] ;  /* 0x0002c900ff1a7b82 */ /* 0x000f220000000800 */
[----:B-1----:R-:W-:Y:S01]  /*0f80*/  I2FP.F32.U32 R4, R11 ;  /* 0x0000000b00047245 */ /* 0x002fe20000201000 */
[----:B------:R-:W-:-:S06]  /*0f90*/  IMAD.MOV.U32 R21, RZ, RZ, R11 ;  /* 0x000000ffff157224 */ /* 0x000fcc00078e000b */
[----:B------:R-:W1:Y:S01]  /*0fa0*/  S2UR UR36, SR_CTAID.Z ;  /* 0x00000000002479c3 */ /* 0x000e620000002700 */
[----:B---3--:R-:W-:Y:S02]  /*0fb0*/  ISETP.GE.AND P0, PT, R9, 0x1, PT ;  /* 0x000000010900780c */ /* 0x008fe40003f06270 */
[----:B------:R-:W-:Y:S01]  /*0fc0*/  I2FP.F32.U32 R2, R20 ;  /* 0x0000001400027245 */ /* 0x000fe20000201000 */
[----:B------:R-:W-:-:S04]  /*0fd0*/  FMUL R4, R4, UR8 ;  /* 0x0000000804047c20 */ /* 0x000fc80008400000 */
[----:B--2---:R-:W-:Y:S01]  /*0fe0*/  FMUL R2, R2, UR7 ;  /* 0x0000000702027c20 */ /* 0x004fe20008400000 */
[----:B------:R-:W2:Y:S01]  /*0ff0*/  F2I.U32.TRUNC.NTZ R60, R4 ;  /* 0x00000004003c7305 */ /* 0x000ea2000020f000 */
[----:B------:R-:W3:Y:S07]  /*1000*/  LDCU UR7, c[0x0][0xb30] ;  /* 0x00016600ff0777ac */ /* 0x000eee0008000800 */
[----:B------:R-:W1:Y:S01]  /*1010*/  F2I.U32.TRUNC.NTZ R3, R2 ;  /* 0x0000000200037305 */ /* 0x000e62000020f000 */
[----:B--2---:R-:W-:-:S04]  /*1020*/  IMAD.MOV R60, RZ, RZ, -R60 ;  /* 0x000000ffff3c7224 */ /* 0x004fc800078e0a3c */
[----:B----4-:R-:W-:Y:S01]  /*1030*/  IMAD R60, R0, R60, R11 ;  /* 0x0000003c003c7224 */ /* 0x010fe200078e020b */
[----:B------:R-:W-:Y:S01]  /*1040*/  PRMT R0, RZ, 0x7610, R0 ;  /* 0x00007610ff007816 */ /* 0x000fe20000000000 */
[----:B---3--:R-:W-:Y:S01]  /*1050*/  UISETP.NE.AND UP3, UPT, UR7, 0x1, UPT ;  /* 0x000000010700788c */ /* 0x008fe2000bf65270 */
[----:B-1----:R-:W-:-:S05]  /*1060*/  IADD3 R3, PT, PT, -R3, RZ, RZ ;  /* 0x000000ff03037210 */ /* 0x002fca0007ffe1ff */
[----:B------:R-:W-:Y:S01]  /*1070*/  IMAD R58, R58, R3, R20 ;  /* 0x000000033a3a7224 */ /* 0x000fe200078e0214 */
[----:B------:R-:W-:Y:S06]  /*1080*/  BRA.U UP4, `(.L_x_17) ;  /* 0x0000000104247547 */ /* 0x000fec000b800000 */
[----:B------:R-:W-:Y:S01]  /*1090*/  ISETP.NE.AND P1, PT, R58, RZ, PT ;  /* 0x000000ff3a00720c */ /* 0x000fe20003f25270 */
[----:B------:R-:W-:Y:S01]  /*10a0*/  IMAD.MOV.U32 R0, RZ, RZ, 0x3 ;  /* 0x00000003ff007424 */ /* 0x000fe200078e00ff */
[C---:B------:R-:W-:Y:S02]  /*10b0*/  LOP3.LUT R3, R60.reuse, 0xfffffffe, RZ, 0xc0, !PT ;  /* 0xfffffffe3c037812 */ /* 0x040fe400078ec0ff */
[----:B------:R-:W-:Y:S02]  /*10c0*/  ISETP.LT.U32.OR P1, PT, R60, 0x2, !P1 ;  /* 0x000000023c00780c */ /* 0x000fe40004f21470 */
[----:B------:R-:W-:Y:S02]  /*10d0*/  SHF.L.U32 R0, R0, R3, RZ ;  /* 0x0000000300007219 */ /* 0x000fe400000006ff */
[----:B------:R-:W-:Y:S02]  /*10e0*/  SEL R5, RZ, 0x1, !P1 ;  /* 0x00000001ff057807 */ /* 0x000fe40004800000 */
[----:B------:R-:W-:-:S05]  /*10f0*/  SEL R2, RZ, 0x2, !P1 ;  /* 0x00000002ff027807 */ /* 0x000fca0004800000 */
[----:B------:R-:W-:-:S05]  /*1100*/  IMAD.IADD R2, R5, 0x1, R2 ;  /* 0x0000000105027824 */ /* 0x000fca00078e0202 */
[----:B------:R-:W-:Y:S02]  /*1110*/  PRMT R8, R2, 0x7610, R8 ;  /* 0x0000761002087816 */ /* 0x000fe40000000008 */
.L_x_17:
[----:B------:R-:W-:Y:S05]  /*1120*/  @!P0 BRA `(.L_x_18) ;  /* 0x0000000000b88947 */ /* 0x000fea0003800000 */
[----:B------:R-:W1:Y:S01]  /*1130*/  LDC.64 R4, c[0x0][0xb18] ;  /* 0x0002c600ff047b82 */ /* 0x000e620000000a00 */
[----:B------:R-:W-:-:S07]  /*1140*/  ISETP.NE.AND P0, PT, R9, 0x1, PT ;  /* 0x000000010900780c */ /* 0x000fce0003f05270 */
[----:B------:R-:W2:Y:S08]  /*1150*/  LDC R14, c[0x0][0xb0c] ;  /* 0x0002c300ff0e7b82 */ /* 0x000eb00000000800 */
[----:B------:R-:W3:Y:S08]  /*1160*/  LDC R13, c[0x0][0x370] ;  /* 0x0000dc00ff0d7b82 */ /* 0x000ef00000000800 */
[----:B------:R-:W4:Y:S01]  /*1170*/  LDC R16, c[0x0][0x374] ;  /* 0x0000dd00ff107b82 */ /* 0x000f220000000800 */
[----:B-1----:R-:W-:-:S07]  /*1180*/  ISETP.NE.AND P1, PT, R4, 0x1, PT ;  /* 0x000000010400780c */ /* 0x002fce0003f25270 */
[----:B------:R-:W3:Y:S01]  /*1190*/  LDC.64 R6, c[0x0][0xb10] ;  /* 0x0002c400ff067b82 */ /* 0x000ee20000000a00 */
[----:B--2---:R-:W-:-:S07]  /*11a0*/  ISETP.NE.AND P2, PT, R14, 0x1, PT ;  /* 0x000000010e00780c */ /* 0x004fce0003f45270 */
[----:B------:R-:W1:Y:S08]  /*11b0*/  LDC R12, c[0x0][0xb20] ;  /* 0x0002c800ff0c7b82 */ /* 0x000e700000000800 */
[----:B------:R-:W2:Y:S01]  /*11c0*/  LDC.64 R2, c[0x0][0xb28] ;  /* 0x0002ca00ff027b82 */ /* 0x000ea20000000a00 */
[----:B----4-:R-:W-:-:S04]  /*11d0*/  IMAD.HI.U32 R15, R16, R5, RZ ;  /* 0x00000005100f7227 */ /* 0x010fc800078e00ff */
[----:B------:R-:W-:-:S04]  /*11e0*/  IMAD.HI.U32 R5, R20, R5, RZ ;  /* 0x0000000514057227 */ /* 0x000fc800078e00ff */
[----:B---3--:R-:W-:-:S04]  /*11f0*/  IMAD.HI.U32 R18, R13, R6, RZ ;  /* 0x000000060d127227 */ /* 0x008fc800078e00ff */
[C---:B------:R-:W-:Y:S01]  /*1200*/  IMAD.HI.U32 R22, R11.reuse, R6, RZ ;  /* 0x000000060b167227 */ /* 0x040fe200078e00ff */
[-C--:B------:R-:W-:Y:S02]  /*1210*/  @P2 SHF.R.U32.HI R13, RZ, R7.reuse, R18 ;  /* 0x00000007ff0d2219 */ /* 0x080fe40000011612 */
[-C--:B-1----:R-:W-:Y:S02]  /*1220*/  @P1 SHF.R.U32.HI R16, RZ, R12.reuse, R15 ;  /* 0x0000000cff101219 */ /* 0x082fe4000001160f */
[----:B------:R-:W-:Y:S02]  /*1230*/  SHF.R.U32.HI R5, RZ, R12, R5 ;  /* 0x0000000cff057219 */ /* 0x000fe40000011605 */
[----:B------:R-:W-:Y:S02]  /*1240*/  SHF.R.U32.HI R22, RZ, R7, R22 ;  /* 0x00000007ff167219 */ /* 0x000fe40000011616 */
[----:B------:R-:W-:Y:S01]  /*1250*/  SEL R5, R20, R5, !P1 ;  /* 0x0000000514057207 */ /* 0x000fe20004800000 */
[----:B--2---:R-:W-:Y:S01]  /*1260*/  IMAD.HI.U32 R18, R16, R2, RZ ;  /* 0x0000000210127227 */ /* 0x004fe200078e00ff */
[----:B------:R-:W-:-:S02]  /*1270*/  SEL R21, R11, R22, !P2 ;  /* 0x000000160b157207 */ /* 0x000fc40005000000 */
[----:B------:R-:W-:Y:S01]  /*1280*/  IADD3 R7, PT, PT, -R5, RZ, RZ ;  /* 0x000000ff05077210 */ /* 0x000fe20007ffe1ff */
[----:B------:R-:W-:Y:S01]  /*1290*/  IMAD.HI.U32 R6, R13, R2, RZ ;  /* 0x000000020d067227 */ /* 0x000fe200078e00ff */
[----:B------:R-:W-:-:S03]  /*12a0*/  @P0 SHF.R.U32.HI R16, RZ, R3, R18 ;  /* 0x00000003ff100219 */ /* 0x000fc60000011612 */
[----:B------:R-:W-:Y:S01]  /*12b0*/  IMAD R7, R4, R7, R20 ;  /* 0x0000000704077224 */ /* 0x000fe200078e0214 */
[----:B------:R-:W-:Y:S01]  /*12c0*/  @P0 SHF.R.U32.HI R13, RZ, R3, R6 ;  /* 0x00000003ff0d0219 */ /* 0x000fe20000011606 */
[----:B------:R-:W-:-:S04]  /*12d0*/  IMAD R16, R16, R9, RZ ;  /* 0x0000000910107224 */ /* 0x000fc800078e02ff */
[----:B------:R-:W-:Y:S01]  /*12e0*/  IMAD R6, R13, R9, RZ ;  /* 0x000000090d067224 */ /* 0x000fe200078e02ff */
[----:B------:R-:W-:-:S04]  /*12f0*/  ISETP.GE.AND P1, PT, R5, R16, PT ;  /* 0x000000100500720c */ /* 0x000fc80003f26270 */
[----:B------:R-:W-:Y:S01]  /*1300*/  ISETP.GE.OR P1, PT, R21, R6, P1 ;  /* 0x000000061500720c */ /* 0x000fe20000f26670 */
[----:B------:R-:W-:-:S05]  /*1310*/  IMAD.HI.U32 R6, R5, R2, RZ ;  /* 0x0000000205067227 */ /* 0x000fca00078e00ff */
[----:B------:R-:W-:-:S04]  /*1320*/  SHF.R.U32.HI R6, RZ, R3, R6 ;  /* 0x00000003ff067219 */ /* 0x000fc80000011606 */
[----:B------:R-:W-:-:S03]  /*1330*/  SEL R6, R5, R6, !P0 ;  /* 0x0000000605067207 */ /* 0x000fc60004000000 */
[----:B------:R-:W-:Y:S01]  /*1340*/  @!P1 IMAD.HI.U32 R12, R21, R2, RZ ;  /* 0x00000002150c9227 */ /* 0x000fe200078e00ff */
[----:B------:R-:W-:-:S04]  /*1350*/  IADD3 R2, PT, PT, -R6, RZ, RZ ;  /* 0x000000ff06027210 */ /* 0x000fc80007ffe1ff */
[----:B------:R-:W-:Y:S01]  /*1360*/  @!P1 SHF.R.U32.HI R12, RZ, R3, R12 ;  /* 0x00000003ff0c9219 */ /* 0x000fe2000001160c */
[----:B------:R-:W-:-:S03]  /*1370*/  IMAD R2, R9, R2, R5 ;  /* 0x0000000209027224 */ /* 0x000fc600078e0205 */
[----:B------:R-:W-:-:S05]  /*1380*/  @!P1 SEL R3, R21, R12, !P0 ;  /* 0x0000000c15039207 */ /* 0x000fca0004000000 */
[--C-:B------:R-:W-:Y:S02]  /*1390*/  @!P1 IMAD.IADD R6, R6, 0x1, -R3.reuse ;  /* 0x0000000106069824 */ /* 0x100fe400078e0a03 */
[----:B------:R-:W-:Y:S01]  /*13a0*/  @!P1 IMAD R3, R2, R13, R3 ;  /* 0x0000000d02039224 */ /* 0x000fe200078e0203 */
[----:B------:R-:W-:Y:S01]  /*13b0*/  IADD3 R2, PT, PT, -R21, RZ, RZ ;  /* 0x000000ff15027210 */ /* 0x000fe20007ffe1ff */
[----:B------:R-:W-:Y:S02]  /*13c0*/  @!P1 IMAD R5, R6, R9, R21 ;  /* 0x0000000906059224 */ /* 0x000fe400078e0215 */
[----:B------:R-:W-:Y:S02]  /*13d0*/  @!P1 IMAD.MOV.U32 R21, RZ, RZ, R3 ;  /* 0x000000ffff159224 */ /* 0x000fe400078e0003 */
[----:B------:R-:W-:Y:S02]  /*13e0*/  IMAD R2, R14, R2, R11 ;  /* 0x000000020e027224 */ /* 0x000fe400078e020b */
[----:B------:R-:W-:-:S02]  /*13f0*/  IMAD R20, R5, R4, R7 ;  /* 0x0000000405147224 */ /* 0x000fc400078e0207 */
[----:B------:R-:W-:Y:S02]  /*1400*/  IMAD R21, R21, R14, R2 ;  /* 0x0000000e15157224 */ /* 0x000fe400078e0202 */
.L_x_18:
[----:B------:R-:W-:Y:S05]  /*1410*/  BRA.U UP3, `(.L_x_19) ;  /* 0x0000000103407547 */ /* 0x000fea000b800000 */
[----:B------:R-:W1:Y:S08]  /*1420*/  LDC.64 R4, c[0x0][0xb10] ;  /* 0x0002c400ff047b82 */ /* 0x000e700000000a00 */
[----:B------:R-:W2:Y:S08]  /*1430*/  LDC.64 R2, c[0x0][0xb18] ;  /* 0x0002c600ff027b82 */ /* 0x000eb00000000a00 */
[----:B------:R-:W3:Y:S08]  /*1440*/  LDC R6, c[0x0][0xb20] ;  /* 0x0002c800ff067b82 */ /* 0x000ef00000000800 */
[----:B------:R-:W4:Y:S01]  /*1450*/  LDC R12, c[0x0][0xb0c] ;  /* 0x0002c300ff0c7b82 */ /* 0x000f220000000800 */
[----:B-1----:R-:W-:-:S05]  /*1460*/  IMAD.HI.U32 R4, R21, R4, RZ ;  /* 0x0000000415047227 */ /* 0x002fca00078e00ff */
[----:B------:R-:W-:Y:S01]  /*1470*/  SHF.R.U32.HI R4, RZ, R5, R4 ;  /* 0x00000005ff047219 */ /* 0x000fe20000011604 */
[----:B--2---:R-:W-:Y:S01]  /*1480*/  IMAD.HI.U32 R3, R20, R3, RZ ;  /* 0x0000000314037227 */ /* 0x004fe200078e00ff */
[----:B------:R-:W-:-:S04]  /*1490*/  ISETP.NE.AND P0, PT, R2, 0x1, PT ;  /* 0x000000010200780c */ /* 0x000fc80003f05270 */
[----:B---3--:R-:W-:-:S04]  /*14a0*/  SHF.R.U32.HI R3, RZ, R6, R3 ;  /* 0x00000006ff037219 */ /* 0x008fc80000011603 */
[----:B------:R-:W-:Y:S02]  /*14b0*/  SEL R3, R20, R3, !P0 ;  /* 0x0000000314037207 */ /* 0x000fe40004000000 */
[----:B----4-:R-:W-:-:S04]  /*14c0*/  ISETP.NE.AND P1, PT, R12, 0x1, PT ;  /* 0x000000010c00780c */ /* 0x010fc80003f25270 */
[----:B------:R-:W-:-:S05]  /*14d0*/  SEL R6, R21, R4, !P1 ;  /* 0x0000000415067207 */ /* 0x000fca0004800000 */
[----:B------:R-:W-:Y:S02]  /*14e0*/  IMAD.IADD R4, R3, 0x1, -R6 ;  /* 0x0000000103047824 */ /* 0x000fe400078e0a06 */
[----:B------:R-:W-:Y:S02]  /*14f0*/  IMAD.IADD R3, R6, 0x1, -R3 ;  /* 0x0000000106037824 */ /* 0x000fe400078e0a03 */
[----:B------:R-:W-:Y:S02]  /*1500*/  IMAD R21, R4, R12, R21 ;  /* 0x0000000c04157224 */ /* 0x000fe400078e0215 */
[----:B------:R-:W-:Y:S02]  /*1510*/  IMAD R20, R3, R2, R20 ;  /* 0x0000000203147224 */ /* 0x000fe400078e0214 */
.L_x_19:
[----:B------:R-:W-:Y:S05]  /*1520*/  BRA.U !UP1, `(.L_x_20) ;  /* 0x00000001090c7547 */ /* 0x000fea000b800000 */
[----:B------:R-:W-:Y:S01]  /*1530*/  UCGABAR_WAIT ;  /* 0x0000000000007dc7 */ /* 0x000fe20008000000 */
[----:B------:R-:W-:Y:S01]  /*1540*/  CCTL.IVALL ;  /* 0x00000000ff00798f */ /* 0x000fe20002000000 */
[----:B------:R-:W-:Y:S05]  /*1550*/  BRA `(.L_x_21) ;  /* 0x0000000000047947 */ /* 0x000fea0003800000 */
.L_x_20:
[----:B------:R-:W-:Y:S06]  /*1560*/  BAR.SYNC.DEFER_BLOCKING 0x0 ;  /* 0x0000000000007b1d */ /* 0x000fec0000010000 */
.L_x_21:
[----:B------:R-:W-:Y:S05]  /*1570*/  BRA.U UP2, `(.L_x_22) ;  /* 0x0000001102dc7547 */ /* 0x000fea000b800000 */
[----:B------:R-:W1:Y:S01]  /*1580*/  LDCU UR4, c[0x0][0x38c] ;  /* 0x00007180ff0477ac */ /* 0x000e620008000800 */
[----:B------:R-:W2:Y:S01]  /*1590*/  LDC R9, c[0x0][0x370] ;  /* 0x0000dc00ff097b82 */ /* 0x000ea20000000800 */
[C---:B------:R-:W-:Y:S01]  /*15a0*/  IMAD.SHL.U32 R17, R11.reuse, 0x20, RZ ;  /* 0x000000200b117824 */ /* 0x040fe200078e00ff */
[----:B------:R-:W-:Y:S01]  /*15b0*/  PLOP3.LUT P1, PT, PT, PT, UP5, 0x80, 0x8 ;  /* 0x000000000008781c */ /* 0x000fe20003f2f058 */
[----:B------:R-:W-:Y:S01]  /*15c0*/  HFMA2 R15, -RZ, RZ, 0, 5.9604644775390625e-08 ;  /* 0x00000001ff0f7431 */ /* 0x000fe200000001ff */
[----:B------:R-:W-:Y:S01]  /*15d0*/  UISETP.NE.AND UP1, UPT, UR10, URZ, UPT ;  /* 0x000000ff0a00728c */ /* 0x000fe2000bf25270 */
[----:B------:R-:W-:Y:S01]  /*15e0*/  HFMA2 R12, -RZ, RZ, 0, 0 ;  /* 0x00000000ff0c7431 */ /* 0x000fe200000001ff */
[----:B------:R-:W-:Y:S01]  /*15f0*/  ISETP.NE.AND P4, PT, R10, RZ, P5 ;  /* 0x000000ff0a00720c */ /* 0x000fe20002f85270 */
[----:B------:R-:W-:Y:S01]  /*1600*/  IMAD.SHL.U32 R16, R11, 0x40, RZ ;  /* 0x000000400b107824 */ /* 0x000fe200078e00ff */
[----:B------:R-:W3:Y:S01]  /*1610*/  LDC R0, c[0x0][0x374] ;  /* 0x0000dd00ff007b82 */ /* 0x000ee20000000800 */
[----:B------:R-:W-:Y:S01]  /*1620*/  PLOP3.LUT P1, PT, P1, PT, PT, 0x8, 0x80 ;  /* 0x000000000080781c */ /* 0x000fe20000f2e170 */
[----:B------:R-:W-:Y:S01]  /*1630*/  IMAD.MOV.U32 R14, RZ, RZ, RZ ;  /* 0x000000ffff0e7224 */ /* 0x000fe200078e00ff */
[----:B------:R-:W-:Y:S01]  /*1640*/  MOV R8, 0x1 ;  /* 0x0000000100087802 */ /* 0x000fe20000000f00 */
[----:B------:R-:W-:Y:S01]  /*1650*/  IMAD.MOV.U32 R10, RZ, RZ, RZ ;  /* 0x000000ffff0a7224 */ /* 0x000fe200078e00ff */
[----:B------:R-:W-:Y:S01]  /*1660*/  LOP3.LUT R17, R17, 0x20, RZ, 0xc0, !PT ;  /* 0x0000002011117812 */ /* 0x000fe200078ec0ff */
[----:B------:R-:W4:Y:S01]  /*1670*/  LDCU.64 UR14, c[0x0][0x348] ;  /* 0x00006900ff0e77ac */ /* 0x000f220008000a00 */
[----:B-1----:R-:W-:-:S02]  /*1680*/  UIADD3 UR5, UPT, UPT, UR4, 0x1f, URZ ;  /* 0x0000001f04057890 */ /* 0x002fc4000fffe0ff */
[----:B------:R-:W-:Y:S02]  /*1690*/  USEL UR22, UR6, 0x2, UP1 ;  /* 0x0000000206167887 */ /* 0x000fe40008800000 */
[----:B------:R-:W-:Y:S01]  /*16a0*/  USHF.R.S32.HI UR7, URZ, 0x1f, UR5 ;  /* 0x0000001fff077899 */ /* 0x000fe20008011405 */
[----:B------:R-:W-:-:S03]  /*16b0*/  UMOV UR23, URZ ;  /* 0x000000ff00177c82 */ /* 0x000fc60008000000 */
[----:B------:R-:W-:Y:S02]  /*16c0*/  ULEA.HI UR7, UR7, UR5, URZ, 0x5 ;  /* 0x0000000507077291 */ /* 0x000fe4000f8f28ff */
[----:B------:R-:W-:Y:S02]  /*16d0*/  UIADD3 UR5, UPT, UPT, UR4, -0x1, URZ ;  /* 0xffffffff04057890 */ /* 0x000fe4000fffe0ff */
[----:B------:R-:W-:Y:S02]  /*16e0*/  USHF.R.S32.HI UR7, URZ, 0x5, UR7 ;  /* 0x00000005ff077899 */ /* 0x000fe40008011407 */
[----:B------:R-:W-:Y:S02]  /*16f0*/  UISETP.GE.U32.AND UP2, UPT, UR5, -0x3f, UPT ;  /* 0xffffffc10500788c */ /* 0x000fe4000bf46070 */
[----:B------:R-:W-:Y:S02]  /*1700*/  UISETP.LT.U32.AND UP0, UPT, UR7, 0x5, UPT ;  /* 0x000000050700788c */ /* 0x000fe4000bf01070 */
[----:B------:R-:W-:-:S02]  /*1710*/  UIADD3 UR4, UPT, UPT, UR4, 0x3e, URZ ;  /* 0x0000003e04047890 */ /* 0x000fc4000fffe0ff */
[----:B------:R-:W-:-:S04]  /*1720*/  USEL UR5, UR7, 0x5, UP0 ;  /* 0x0000000507057887 */ /* 0x000fc80008000000 */
[----:B------:R-:W-:Y:S02]  /*1730*/  UIADD3 UR21, UPT, UPT, UR5, -0x1, URZ ;  /* 0xffffffff05157890 */ /* 0x000fe4000fffe0ff */
[----:B------:R-:W-:Y:S02]  /*1740*/  @UP2 UIADD3 UR21, UPT, UPT, UR5, URZ, URZ ;  /* 0x000000ff05152290 */ /* 0x000fe4000fffe0ff */
[----:B------:R-:W-:Y:S02]  /*1750*/  UIADD3 UR24, UPT, UPT, UR7, -UR5, URZ ;  /* 0x8000000507187290 */ /* 0x000fe4000fffe0ff */
[----:B------:R-:W-:Y:S02]  /*1760*/  UIADD3 UR13, UPT, UPT, UR21, 0x1, URZ ;  /* 0x00000001150d7890 */ /* 0x000fe4000fffe0ff */
[----:B--2-4-:R-:W-:-:S12]  /*1770*/  UIADD3 UR21, UPT, UPT, -UR21, URZ, URZ ;  /* 0x000000ff15157290 */ /* 0x014fd8000fffe1ff */
.L_x_42:
[----:B------:R-:W-:Y:S01]  /*1780*/  UISETP.NE.AND UP0, UPT, UR37, URZ, UPT ;  /* 0x000000ff2500728c */ /* 0x000fe2000bf05270 */
[----:B------:R-:W1:Y:S08]  /*1790*/  S2UR UR37, SR_CgaCtaId ;  /* 0x00000000002579c3 */ /* 0x000e700000008800 */
[----:B------:R-:W-:Y:S05]  /*17a0*/  BRA.U UP0, `(.L_x_23) ;  /* 0x0000000100347547 */ /* 0x000fea000b800000 */
[----:B------:R-:W2:Y:S01]  /*17b0*/  S2R R2, SR_CgaCtaId ;  /* 0x0000000000027919 */ /* 0x000ea20000008800 */
[----:B------:R-:W-:-:S04]  /*17c0*/  MOV R3, 0x400 ;  /* 0x0000040000037802 */ /* 0x000fc80000000f00 */
[----:B--2---:R-:W-:Y:S02]  /*17d0*/  LEA R3, R2, R3, 0x18 ;  /* 0x0000000302037211 */ /* 0x004fe400078ec0ff */
[----:B------:R-:W-:-:S03]  /*17e0*/  SHF.L.U32 R2, R8, 0x1f, RZ ;  /* 0x0000001f08027819 */ /* 0x000fc600000006ff */
[----:B------:R-:W-:-:S04]  /*17f0*/  IMAD R3, R10, 0x8, R3 ;  /* 0x000000080a037824 */ /* 0x000fc800078e0203 */
[----:B------:R-:W2:Y:S02]  /*1800*/  SYNCS.PHASECHK.TRANS64.TRYWAIT P0, [R3+URZ+0x100], R2 ;  /* 0x00010002030075a7 */ /* 0x000ea400080011ff */
[----:B--2---:R-:W-:Y:S05]  /*1810*/  @!P0 BRA `(.L_x_24) ;  /* 0x0000005c00708947 */ /* 0x004fea0003800000 */
.L_x_134:
[----:B------:R-:W-:Y:S01]  /*1820*/  VIADD R10, R10, 0x1 ;  /* 0x000000010a0a7836 */ /* 0x000fe20000000000 */
[----:B------:R2:W-:Y:S04]  /*1830*/  SYNCS.ARRIVE.TRANS64.A1T0 RZ, [R3+URZ+0xf0], RZ ;  /* 0x0000f0ff03ff79a7 */ /* 0x0005e800081000ff */
[----:B------:R-:W-:-:S04]  /*1840*/  ISETP.NE.AND P0, PT, R10, 0x2, PT ;  /* 0x000000020a00780c */ /* 0x000fc80003f05270 */
[----:B------:R-:W-:Y:S02]  /*1850*/  SEL R10, R10, RZ, P0 ;  /* 0x000000ff0a0a7207 */ /* 0x000fe40000000000 */
[----:B--2---:R-:W-:-:S04]  /*1860*/  SEL R3, RZ, 0x1, P0 ;  /* 0x00000001ff037807 */ /* 0x004fc80000000000 */
[----:B------:R-:W-:-:S07]  /*1870*/  LOP3.LUT R8, R8, R3, RZ, 0x3c, !PT ;  /* 0x0000000308087212 */ /* 0x000fce00078e3cff */
.L_x_23:
[----:B------:R-:W-:Y:S01]  /*1880*/  UMOV UR6, 0x400 ;  /* 0x0000040000067882 */ /* 0x000fe20000000000 */
[----:B------:R-:W-:Y:S01]  /*1890*/  LEA.HI R3, R21, R21, RZ, 0x1 ;  /* 0x0000001515037211 */ /* 0x000fe200078f08ff */
[----:B-1----:R-:W-:Y:S01]  /*18a0*/  ULEA UR6, UR37, UR6, 0x18 ;  /* 0x0000000625067291 */ /* 0x002fe2000f8ec0ff */
[----:B------:R-:W-:Y:S01]  /*18b0*/  SHF.L.U32 R2, R15, 0x1f, RZ ;  /* 0x0000001f0f027819 */ /* 0x000fe200000006ff */
[----:B------:R-:W-:Y:S01]  /*18c0*/  UISETP.GE.U32.AND UP0, UPT, UR4, 0x3f, UPT ;  /* 0x0000003f0400788c */ /* 0x000fe2000bf06070 */
[----:B------:R-:W-:Y:S01]  /*18d0*/  R2UR UR35, R16 ;  /* 0x00000000102372ca */ /* 0x000fe200000e0000 */
[----:B------:R-:W-:Y:S01]  /*18e0*/  ULEA UR8, UR23, UR6, 0x3 ;  /* 0x0000000617087291 */ /* 0x000fe2000f8e18ff */
[----:B------:R-:W-:Y:S01]  /*18f0*/  IMAD.SHL.U32 R3, R3, 0x40, RZ ;  /* 0x0000004003037824 */ /* 0x000fe200078e00ff */
[----:B------:R-:W-:Y:S01]  /*1900*/  R2UR UR11, R17 ;  /* 0x00000000110b72ca */ /* 0x000fe200000e0000 */
[----:B------:R-:W-:-:S03]  /*1910*/  UMOV UR25, URZ ;  /* 0x000000ff00197c82 */ /* 0x000fc60008000000 */
[----:B------:R-:W-:-:S03]  /*1920*/  LOP3.LUT R3, R3, 0xffffff80, RZ, 0xc0, !PT ;  /* 0xffffff8003037812 */ /* 0x000fc600078ec0ff */
[----:B------:R1:W2:Y:S01]  /*1930*/  SYNCS.PHASECHK.TRANS64.TRYWAIT P0, [UR8+0x28], R2 ;  /* 0x00002802ff0075a7 */ /* 0x0002a20008001108 */
[----:B------:R-:W-:Y:S02]  /*1940*/  R2UR UR9, R3 ;  /* 0x00000000030972ca */ /* 0x000fe400000e0000 */
[----:B------:R-:W-:-:S11]  /*1950*/  R2UR UR8, R20 ;  /* 0x00000000140872ca */ /* 0x000fd600000e0000 */
[----:B------:R-:W-:Y:S02]  /*1960*/  ULOP3.LUT UR35, UR9, 0x40, UR35, 0xf8, !UPT ;  /* 0x0000004009237892 */ /* 0x000fe4000f8ef823 */
[----:B------:R-:W-:Y:S01]  /*1970*/  ULEA UR11, UR8, UR11, 0x6 ;  /* 0x0000000b080b7291 */ /* 0x000fe2000f8e30ff */
[----:B------:R-:W-:Y:S11]  /*1980*/  BRA.U !UP0, `(.L_x_25) ;  /* 0x0000000108c07547 */ /* 0x000ff6000b800000 */
[----:B------:R-:W-:Y:S01]  /*1990*/  UMOV UR16, UR21 ;  /* 0x0000001500107c82 */ /* 0x000fe20008000000 */
[----:B------:R-:W-:Y:S01]  /*19a0*/  UMOV UR17, UR23 ;  /* 0x0000001700117c82 */ /* 0x000fe20008000000 */
[----:B------:R-:W-:-:S05]  /*19b0*/  UMOV UR34, URZ ;  /* 0x000000ff00227c82 */ /* 0x000fca0008000000 */
.L_x_31:
[----:B------:R-:W-:Y:S01]  /*19c0*/  ULEA UR33, UR17, UR6, 0x3 ;  /* 0x0000000611217291 */ /* 0x000fe2000f8e18ff */
[----:B------:R-:W-:Y:S01]  /*19d0*/  @P5 MOV R3, 0x3000 ;  /* 0x0000300000035802 */ /* 0x000fe20000000f00 */
[----:B-12-4-:R-:W-:Y:S10]  /*19e0*/  @P0 BRA `(.L_x_26) ;  /* 0x00000000000c0947 */ /* 0x016ff40003800000 */
[----:B------:R-:W-:-:S04]  /*19f0*/  SHF.L.U32 R5, R15, 0x1f, RZ ;  /* 0x0000001f0f057819 */ /* 0x000fc800000006ff */
[----:B------:R-:W2:Y:S02]  /*1a00*/  SYNCS.PHASECHK.TRANS64.TRYWAIT P0, [UR33+0x28], R5 ;  /* 0x00002805ff0075a7 */ /* 0x000ea40008001121 */
[----:B--2---:R-:W-:Y:S05]  /*1a10*/  @!P0 BRA `(.L_x_27) ;  /* 0x0000005c00048947 */ /* 0x004fea0003800000 */
.L_x_26:
[----:B------:R2:W-:Y:S01]  /*1a20*/  @P5 SYNCS.ARRIVE.TRANS64 RZ, [UR33], R3 ;  /* 0x00000003ffff59a7 */ /* 0x0005e20008000021 */
[----:B------:R-:W-:Y:S02]  /*1a30*/  ULOP3.LUT UR8, UR22, 0x2, URZ, 0xfc, !UPT ;  /* 0x0000000216087892 */ /* 0x000fe4000f8efcff */
[----:B------:R-:W-:Y:S02]  /*1a40*/  UIADD3 UR16, UPT, UPT, UR16, 0x1, URZ ;  /* 0x0000000110107890 */ /* 0x000fe4000fffe0ff */
[----:B------:R-:W-:Y:S02]  /*1a50*/  UISETP.NE.AND UP0, UPT, UR8, 0x2, UPT ;  /* 0x000000020800788c */ /* 0x000fe4000bf05270 */
[----:B------:R-:W-:-:S07]  /*1a60*/  UISETP.NE.AND UP2, UPT, UR16, 0x1, UPT ;  /* 0x000000011000788c */ /* 0x000fce000bf45270 */
[----:B------:R-:W-:Y:S05]  /*1a70*/  BRA.U UP0, `(.L_x_28) ;  /* 0x0000000100047547 */ /* 0x000fea000b800000 */
[----:B------:R-:W-:Y:S05]  /*1a80*/  BPT.TRAP 0x1 ;  /* 0x000000040000795c */ /* 0x000fea0000300000 */
.L_x_28:
[----:B------:R-:W-:Y:S04]  /*1a90*/  BSSY.RECONVERGENT B0, `(.L_x_29) ;  /* 0x0000003000007945 */ /* 0x000fe80003800200 */
[----:B------:R-:W-:Y:S05]  /*1aa0*/  @!P4 BRA `(.L_x_30) ;  /* 0x000000000004c947 */ /* 0x000fea0003800000 */
[----:B------:R-:W-:Y:S05]  /*1ab0*/  BPT.TRAP 0x1 ;  /* 0x000000040000795c */ /* 0x000fea0000300000 */
.L_x_30:
[----:B------:R-:W-:Y:S05]  /*1ac0*/  BSYNC.RECONVERGENT B0 ;  /* 0x0000000000007941 */ /* 0x000fea0003800200 */
.L_x_29:
[----:B------:R-:W-:Y:S02]  /*1ad0*/  UIADD3 UR23, UPT, UPT, UR17, 0x1, URZ ;  /* 0x0000000111177890 */ /* 0x000fe4000fffe0ff */
[----:B------:R-:W-:Y:S02]  /*1ae0*/  ULEA UR32, UR17, UR6, 0xc ;  /* 0x0000000611207291 */ /* 0x000fe4000f8e60ff */
[----:B------:R-:W-:Y:S02]  /*1af0*/  UISETP.NE.AND UP0, UPT, UR23, 0x5, UPT ;  /* 0x000000051700788c */ /* 0x000fe4000bf05270 */
[----:B------:R-:W-:Y:S02]  /*1b00*/  UIADD3 UR28, UP1, UPT, UR14, 0x80, URZ ;  /* 0x000000800e1c7890 */ /* 0x000fe4000ff3e0ff */
[----:B------:R-:W-:Y:S02]  /*1b10*/  USEL UR9, URZ, 0x1, UP0 ;  /* 0x00000001ff097887 */ /* 0x000fe40008000000 */
[----:B------:R-:W-:-:S02]  /*1b20*/  USEL UR23, UR23, URZ, UP0 ;  /* 0x000000ff17177287 */ /* 0x000fc40008000000 */
[----:B------:R-:W-:Y:S02]  /*1b30*/  UIADD3 UR26, UP0, UPT, UR14, 0x180, URZ ;  /* 0x000001800e1a7890 */ /* 0x000fe4000ff1e0ff */
[----:B------:R-:W-:Y:S01]  /*1b40*/  ULEA UR8, UR23, UR6, 0x3 ;  /* 0x0000000617087291 */ /* 0x000fe2000f8e18ff */
[----:B------:R-:W-:Y:S01]  /*1b50*/  LOP3.LUT R15, R15, UR9, RZ, 0x3c, !PT ;  /* 0x000000090f0f7c12 */ /* 0x000fe2000f8e3cff */
[----:B------:R-:W-:Y:S02]  /*1b60*/  ULOP3.LUT UR33, UR33, 0xfefffff8, URZ, 0xc0, !UPT ;  /* 0xfefffff821217892 */ /* 0x000fe4000f8ec0ff */
[----:B------:R-:W-:Y:S01]  /*1b70*/  UIADD3.X UR29, UPT, UPT, URZ, UR15, URZ, UP1, !UPT ;  /* 0x0000000fff1d7290 */ /* 0x000fe20008ffe4ff */
[----:B-1----:R-:W-:Y:S01]  /*1b80*/  SHF.L.U32 R2, R15, 0x1f, RZ ;  /* 0x0000001f0f027819 */ /* 0x002fe200000006ff */
[----:B------:R-:W-:Y:S02]  /*1b90*/  UIADD3 UR32, UPT, UPT, UR32, 0x3300, URZ ;  /* 0x0000330020207890 */ /* 0x000fe4000fffe0ff */
[----:B------:R-:W-:Y:S01]  /*1ba0*/  UIADD3.X UR27, UPT, UPT, URZ, UR15, URZ, UP0, !UPT ;  /* 0x0000000fff1b7290 */ /* 0x000fe200087fe4ff */
[----:B------:R4:W1:Y:S01]  /*1bb0*/  SYNCS.PHASECHK.TRANS64.TRYWAIT P0, [UR8+0x28], R2 ;  /* 0x00002802ff0075a7 */ /* 0x0008620008001108 */
[----:B------:R-:W-:Y:S01]  /*1bc0*/  ULEA UR8, UR17, UR6, 0xb ;  /* 0x0000000611087291 */ /* 0x000fe2000f8e58ff */
[----:B------:R-:W-:Y:S01]  /*1bd0*/  UMOV UR18, 0x0 ;  /* 0x0000000000127882 */ /* 0x000fe20000000000 */
[----:B------:R-:W-:-:S02]  /*1be0*/  UMOV UR19, 0x10000000 ;  /* 0x1000000000137882 */ /* 0x000fc40000000000 */
[----:B------:R-:W-:Y:S01]  /*1bf0*/  UIADD3 UR8, UPT, UPT, UR8, 0x8300, URZ ;  /* 0x0000830008087890 */ /* 0x000fe2000fffe0ff */
[----:B------:R2:W-:Y:S01]  /*1c00*/  UTMALDG.3D.2CTA [UR32], [UR28], desc[UR18] ;  /* 0x000012201c0075b4 */ /* 0x0005e20008211000 */
[----:B------:R-:W-:Y:S01]  /*1c10*/  UMOV UR10, UR34 ;  /* 0x00000022000a7c82 */ /* 0x000fe20008000000 */
[----:B------:R-:W-:Y:S01]  /*1c20*/  UMOV UR12, UR36 ;  /* 0x00000024000c7c82 */ /* 0x000fe20008000000 */
[----:B------:R-:W-:Y:S01]  /*1c30*/  UMOV UR9, UR33 ;  /* 0x0000002100097c82 */ /* 0x000fe20008000000 */
[----:B------:R-:W-:Y:S01]  /*1c40*/  UMOV UR25, UR13 ;  /* 0x0000000d00197c82 */ /* 0x000fe20008000000 */
[----:B------:R-:W-:-:S03]  /*1c50*/  UMOV UR17, UR23 ;  /* 0x0000001700117c82 */ /* 0x000fc60008000000 */
[----:B------:R4:W-:Y:S01]  /*1c60*/  UTMALDG.3D.2CTA [UR8], [UR26], desc[UR18] ;  /* 0x000012081a0075b4 */ /* 0x0009e20008211000 */
[----:B--2---:R-:W-:Y:S01]  /*1c70*/  UIADD3 UR34, UPT, UPT, UR34, 0x20, URZ ;  /* 0x0000002022227890 */ /* 0x004fe2000fffe0ff */
[----:B------:R-:W-:Y:S11]  /*1c80*/  BRA.U UP2, `(.L_x_31) ;  /* 0xfffffffd024c7547 */ /* 0x000ff6000b83ffff */
.L_x_25:
[----:B----4-:R-:W-:Y:S01]  /*1c90*/  ULEA UR8, UR23, UR6, 0x3 ;  /* 0x0000000617087291 */ /* 0x010fe2000f8e18ff */
[----:B-1----:R-:W-:Y:S01]  /*1ca0*/  SHF.L.U32 R2, R15, 0x1f, RZ ;  /* 0x0000001f0f027819 */ /* 0x002fe200000006ff */
[----:B------:R-:W-:Y:S01]  /*1cb0*/  @!P1 SYNCS.ARRIVE.TRANS64.A1T0 RZ, [UR6+0x88], RZ ;  /* 0x000088ffffff99a7 */ /* 0x000fe20008100006 */
[----:B------:R-:W-:-:S06]  /*1cc0*/  UISETP.GT.AND UP0, UPT, UR7, UR5, UPT ;  /* 0x000000050700728c */ /* 0x000fcc000bf04270 */
[----:B--2---:R1:W2:Y:S03]  /*1cd0*/  SYNCS.PHASECHK.TRANS64.TRYWAIT P0, [UR8+0x28], R2 ;  /* 0x00002802ff0075a7 */ /* 0x0042a60008001108 */
[----:B------:R-:W-:Y:S05]  /*1ce0*/  BRA.U !UP0, `(.L_x_32) ;  /* 0x0000000108c07547 */ /* 0x000fea000b800000 */
[----:B------:R-:W-:Y:S01]  /*1cf0*/  UIADD3 UR26, UPT, UPT, UR24, UR25, URZ ;  /* 0x00000019181a7290 */ /* 0x000fe2000fffe0ff */
[----:B------:R-:W-:-:S11]  /*1d00*/  UMOV UR27, UR23 ;  /* 0x00000017001b7c82 */ /* 0x000fd60008000000 */
.L_x_38:
[----:B------:R-:W-:Y:S01]  /*1d10*/  ULEA UR17, UR27, UR6, 0x3 ;  /* 0x000000061b117291 */ /* 0x000fe2000f8e18ff */
[----:B--2---:R-:W-:Y:S01]  /*1d20*/  @P5 MOV R3, 0x3000 ;  /* 0x0000300000035802 */ /* 0x004fe20000000f00 */
[----:B-12---:R-:W-:Y:S10]  /*1d30*/  @P0 BRA `(.L_x_33) ;  /* 0x00000000000c0947 */ /* 0x006ff40003800000 */
[----:B------:R-:W-:-:S04]  /*1d40*/  SHF.L.U32 R5, R15, 0x1f, RZ ;  /* 0x0000001f0f057819 */ /* 0x000fc800000006ff */
[----:B------:R-:W2:Y:S02]  /*1d50*/  SYNCS.PHASECHK.TRANS64.TRYWAIT P0, [UR17+0x28], R5 ;  /* 0x00002805ff0075a7 */ /* 0x000ea40008001111 */
[----:B--2---:R-:W-:Y:S05]  /*1d60*/  @!P0 BRA `(.L_x_34) ;  /* 0x0000005800488947 */ /* 0x004fea0003800000 */
.L_x_33:
[----:B------:R2:W-:Y:S01]  /*1d70*/  @P5 SYNCS.ARRIVE.TRANS64 RZ, [UR17], R3 ;  /* 0x00000003ffff59a7 */ /* 0x0005e20008000011 */
[----:B------:R-:W-:-:S04]  /*1d80*/  ULOP3.LUT UR8, UR22, 0x2, URZ, 0xfc, !UPT ;  /* 0x0000000216087892 */ /* 0x000fc8000f8efcff */
[----:B------:R-:W-:-:S09]  /*1d90*/  UISETP.NE.AND UP0, UPT, UR8, 0x2, UPT ;  /* 0x000000020800788c */ /* 0x000fd2000bf05270 */
[----:B------:R-:W-:Y:S05]  /*1da0*/  BRA.U UP0, `(.L_x_35) ;  /* 0x0000000100047547 */ /* 0x000fea000b800000 */
[----:B------:R-:W-:Y:S05]  /*1db0*/  BPT.TRAP 0x1 ;  /* 0x000000040000795c */ /* 0x000fea0000300000 */
.L_x_35:
[----:B------:R-:W-:Y:S04]  /*1dc0*/  BSSY.RECONVERGENT B0, `(.L_x_36) ;  /* 0x0000003000007945 */ /* 0x000fe80003800200 */
[----:B------:R-:W-:Y:S05]  /*1dd0*/  @!P4 BRA `(.L_x_37) ;  /* 0x000000000004c947 */ /* 0x000fea0003800000 */
[----:B------:R-:W-:Y:S05]  /*1de0*/  BPT.TRAP 0x1 ;  /* 0x000000040000795c */ /* 0x000fea0000300000 */
.L_x_37:
[----:B------:R-:W-:Y:S05]  /*1df0*/  BSYNC.RECONVERGENT B0 ;  /* 0x0000000000007941 */ /* 0x000fea0003800200 */
.L_x_36:
        /* <DEDUP_REMOVED lines=9> */
[----:B------:R-:W-:Y:S02]  /*1e90*/  USHF.L.U32 UR18, UR25, 0x5, URZ ;  /* 0x0000000519127899 */ /* 0x000fe400080006ff */
[----:B------:R-:W-:Y:S01]  /*1ea0*/  ULOP3.LUT UR17, UR17, 0xfefffff8, URZ, 0xc0, !UPT ;  /* 0xfefffff811117892 */ /* 0x000fe2000f8ec0ff */
[----:B-1----:R-:W-:Y:S01]  /*1eb0*/  SHF.L.U32 R2, R15, 0x1f, RZ ;  /* 0x0000001f0f027819 */ /* 0x002fe200000006ff */
[----:B------:R-:W-:Y:S02]  /*1ec0*/  UIADD3 UR16, UPT, UPT, UR16, 0x3300, URZ ;  /* 0x0000330010107890 */ /* 0x000fe4000fffe0ff */
[----:B------:R-:W-:Y:S01]  /*1ed0*/  UIADD3.X UR33, UPT, UPT, URZ, UR15, URZ, UP1, !UPT ;  /* 0x0000000fff217290 */ /* 0x000fe20008ffe4ff */
[----:B------:R4:W1:Y:S01]  /*1ee0*/  SYNCS.PHASECHK.TRANS64.TRYWAIT P0, [UR8+0x28], R2 ;  /* 0x00002802ff0075a7 */ /* 0x0008620008001108 */
[----:B------:R-:W-:-:S02]  /*1ef0*/  ULEA UR8, UR27, UR6, 0xb ;  /* 0x000000061b087291 */ /* 0x000fc4000f8e58ff */
[----:B------:R-:W-:Y:S02]  /*1f00*/  UIADD3.X UR31, UPT, UPT, URZ, UR15, URZ, UP0, !UPT ;  /* 0x0000000fff1f7290 */ /* 0x000fe400087fe4ff */
[----:B------:R-:W-:Y:S01]  /*1f10*/  UIADD3 UR8, UPT, UPT, UR8, 0x8300, URZ ;  /* 0x0000830008087890 */ /* 0x000fe2000fffe0ff */
[----:B------:R-:W-:Y:S01]  /*1f20*/  UMOV UR28, 0x0 ;  /* 0x00000000001c7882 */ /* 0x000fe20000000000 */
[----:B------:R-:W-:Y:S01]  /*1f30*/  UMOV UR29, 0x10000000 ;  /* 0x10000000001d7882 */ /* 0x000fe20000000000 */
[----:B------:R-:W-:Y:S01]  /*1f40*/  UMOV UR19, UR35 ;  /* 0x0000002300137c82 */ /* 0x000fe20008000000 */
[----:B------:R-:W-:Y:S01]  /*1f50*/  UMOV UR20, UR36 ;  /* 0x0000002400147c82 */ /* 0x000fe20008000000 */
[----:B------:R-:W-:Y:S01]  /*1f60*/  UMOV UR12, UR36 ;  /* 0x00000024000c7c82 */ /* 0x000fe20008000000 */
[----:B------:R-:W-:Y:S01]  /*1f70*/  UMOV UR9, UR17 ;  /* 0x0000001100097c82 */ /* 0x000fe20008000000 */
[----:B------:R-:W-:Y:S01]  /*1f80*/  UMOV UR10, UR18 ;  /* 0x00000012000a7c82 */ /* 0x000fe20008000000 */
[----:B------:R4:W-:Y:S01]  /*1f90*/  UTMALDG.3D.2CTA [UR16], [UR32], desc[UR28] ;  /* 0x00001c10200075b4 */ /* 0x0009e20008211000 */
[----:B------:R-:W-:Y:S01]  /*1fa0*/  UIADD3 UR25, UPT, UPT, UR25, 0x1, URZ ;  /* 0x0000000119197890 */ /* 0x000fe2000fffe0ff */
[----:B------:R-:W-:-:S03]  /*1fb0*/  UMOV UR27, UR23 ;  /* 0x00000017001b7c82 */ /* 0x000fc60008000000 */
[----:B------:R-:W-:Y:S01]  /*1fc0*/  UISETP.NE.AND UP0, UPT, UR25, UR26, UPT ;  /* 0x0000001a1900728c */ /* 0x000fe2000bf05270 */
[----:B------:R4:W-:Y:S08]  /*1fd0*/  UTMALDG.3D.2CTA [UR8], [UR30], desc[UR28] ;  /* 0x00001c081e0075b4 */ /* 0x0009f00008211000 */
[----:B----4-:R-:W-:Y:S05]  /*1fe0*/  BRA.U UP0, `(.L_x_38) ;  /* 0xfffffffd00487547 */ /* 0x010fea000b83ffff */
.L_x_32:
[----:B-1----:R-:W-:Y:S01]  /*1ff0*/  LEA R2, R14, UR6, 0x3 ;  /* 0x000000060e027c11 */ /* 0x002fe2000f8e18ff */
[----:B------:R-:W-:Y:S01]  /*2000*/  NOP ;  /* 0x0000000000007918 */ /* 0x000fe20000000000 */
[----:B--2---:R-:W-:Y:S02]  /*2010*/  SHF.L.U32 R3, R12, 0x1f, RZ ;  /* 0x0000001f0c037819 */ /* 0x004fe400000006ff */
[----:B------:R-:W-:Y:S02]  /*2020*/  LEA R4, R14, UR6, 0x4 ;  /* 0x000000060e047c11 */ /* 0x000fe4000f8e20ff */
[----:B------:R-:W1:Y:S02]  /*2030*/  SYNCS.PHASECHK.TRANS64.TRYWAIT P0, [R2+URZ+0x90], R3 ;  /* 0x00009003020075a7 */ /* 0x000e6400080011ff */
[----:B-1----:R-:W-:Y:S05]  /*2040*/  @!P0 BRA `(.L_x_39) ;  /* 0x0000005400a88947 */ /* 0x002fea0003800000 */
.L_x_137:
[----:B------:R-:W2:Y:S01]  /*2050*/  LDS.128 R4, [R4+0x120] ;  /* 0x0001200004047984 */ /* 0x000ea20000000c00 */
[----:B------:R-:W-:Y:S01]  /*2060*/  ISETP.GE.AND P0, PT, R26, 0x1, PT ;  /* 0x000000011a00780c */ /* 0x000fe20003f06270 */
[----:B-1----:R-:W-:Y:S01]  /*2070*/  VIADD R2, R2, 0xa0 ;  /* 0x000000a002027836 */ /* 0x002fe20000000000 */
[----:B------:R-:W-:Y:S01]  /*2080*/  @!PT LDS RZ, [RZ] ;  /* 0x00000000fffff984 */ /* 0x000fe20000000800 */
[----:B------:R-:W-:Y:S01]  /*2090*/  @!PT LDS RZ, [RZ] ;  /* 0x00000000fffff984 */ /* 0x000fe20000000800 */
[----:B------:R-:W-:Y:S01]  /*20a0*/  @!PT LDS RZ, [RZ] ;  /* 0x00000000fffff984 */ /* 0x000fe20000000800 */
[----:B------:R-:W-:Y:S01]  /*20b0*/  @!PT LDS RZ, [RZ] ;  /* 0x00000000fffff984 */ /* 0x000fe20000000800 */
[----:B------:R1:W-:Y:S06]  /*20c0*/  MEMBAR.ALL.CTA ;  /* 0x0000000000007992 */ /* 0x0003ec0000008000 */
[----:B-1----:R-:W1:Y:S01]  /*20d0*/  FENCE.VIEW.ASYNC.S ;  /* 0x00000000000073c6 */ /* 0x002e620000000000 */
[----:B------:R-:W-:-:S04]  /*20e0*/  PRMT R2, RZ, 0x654, R2 ;  /* 0x00000654ff027816 */ /* 0x000fc80000000002 */
[----:B-1----:R1:W-:Y:S01]  /*20f0*/  SYNCS.ARRIVE.TRANS64.RED.A1T0 RZ, [R2+URZ], RZ ;  /* 0x000000ff02ff79a7 */ /* 0x0023e200081004ff */
[----:B--2---:R-:W-:-:S13]  /*2100*/  LOP3.LUT P2, RZ, R6, 0x1, RZ, 0xc0, !PT ;  /* 0x0000000106ff7812 */ /* 0x004fda000784c0ff */
[----:B------:R-:W-:Y:S01]  /*2110*/  @P2 SHF.R.U32.HI R3, RZ, 0x10, R5 ;  /* 0x00000010ff032819 */ /* 0x000fe20000011605 */
[----:B------:R-:W-:Y:S01]  /*2120*/  VOTEU.ANY UP0, P2 ;  /* 0x0000000000ff7886 */ /* 0x000fe20001000100 */
[----:B------:R-:W-:Y:S02]  /*2130*/  @P2 MOV R13, R4 ;  /* 0x00000004000d2202 */ /* 0x000fe40000000f00 */
[----:B------:R-:W-:Y:S02]  /*2140*/  @P2 R2UR.BROADCAST UR8, R3 ;  /* 0x00000000030822ca */ /* 0x000fe400008e0000 */
[----:B------:R-:W-:-:S11]  /*2150*/  @P2 LOP3.LUT R11, R5, 0xffff, RZ, 0xc0, !PT ;  /* 0x0000ffff050b2812 */ /* 0x000fd600078ec0ff */
[----:B------:R-:W-:Y:S01]  /*2160*/  @UP0 UMOV UR36, UR8 ;  /* 0x0000000800240c82 */ /* 0x000fe20008000000 */
[----:B-1----:R-:W-:Y:S05]  /*2170*/  @!P0 BRA `(.L_x_40) ;  /* 0x0000000000b88947 */ /* 0x002fea0003800000 */
[----:B------:R-:W3:Y:S01]  /*2180*/  LDC.64 R4, c[0x0][0xb18] ;  /* 0x0002c600ff047b82 */ /* 0x000ee20000000a00 */
[----:B------:R-:W-:-:S07]  /*2190*/  ISETP.NE.AND P3, PT, R26, 0x1, PT ;  /* 0x000000011a00780c */ /* 0x000fce0003f65270 */
[----:B------:R-:W1:Y:S08]  /*21a0*/  LDC.64 R6, c[0x0][0xb10] ;  /* 0x0002c400ff067b82 */ /* 0x000e700000000a00 */
[----:B------:R-:W2:Y:S08]  /*21b0*/  LDC R18, c[0x0][0xb20] ;  /* 0x0002c800ff127b82 */ /* 0x000eb00000000800 */
[----:B------:R-:W4:Y:S01]  /*21c0*/  LDC R20, c[0x0][0xb0c] ;  /* 0x0002c300ff147b82 */ /* 0x000f220000000800 */
[----:B---3--:R-:W-:Y:S01]  /*21d0*/  IMAD.HI.U32 R19, R0, R5, RZ ;  /* 0x0000000500137227 */ /* 0x008fe200078e00ff */
[----:B------:R-:W-:-:S03]  /*21e0*/  ISETP.NE.AND P0, PT, R4, 0x1, PT ;  /* 0x000000010400780c */ /* 0x000fc60003f05270 */
[----:B------:R-:W-:-:S03]  /*21f0*/  IMAD.HI.U32 R5, R11, R5, RZ ;  /* 0x000000050b057227 */ /* 0x000fc600078e00ff */
[----:B------:R-:W3:Y:S01]  /*2200*/  LDC.64 R2, c[0x0][0xb28] ;  /* 0x0002ca00ff027b82 */ /* 0x000ee20000000a00 */
[----:B-1----:R-:W-:-:S04]  /*2210*/  IMAD.HI.U32 R22, R9, R6, RZ ;  /* 0x0000000609167227 */ /* 0x002fc800078e00ff */
[----:B------:R-:W-:Y:S01]  /*2220*/  IMAD.HI.U32 R24, R13, R6, RZ ;  /* 0x000000060d187227 */ /* 0x000fe200078e00ff */
[----:B------:R-:W-:Y:S02]  /*2230*/  SHF.R.U32.HI R22, RZ, R7, R22 ;  /* 0x00000007ff167219 */ /* 0x000fe40000011616 */
[-C--:B--2---:R-:W-:Y:S02]  /*2240*/  SHF.R.U32.HI R19, RZ, R18.reuse, R19 ;  /* 0x00000012ff137219 */ /* 0x084fe40000011613 */
[----:B------:R-:W-:Y:S02]  /*2250*/  SHF.R.U32.HI R18, RZ, R18, R5 ;  /* 0x00000012ff127219 */ /* 0x000fe40000011605 */
[----:B------:R-:W-:Y:S02]  /*2260*/  SEL R19, R0, R19, !P0 ;  /* 0x0000001300137207 */ /* 0x000fe40004000000 */
[----:B------:R-:W-:Y:S02]  /*2270*/  SHF.R.U32.HI R24, RZ, R7, R24 ;  /* 0x00000007ff187219 */ /* 0x000fe40000011618 */
[----:B----4-:R-:W-:-:S02]  /*2280*/  ISETP.NE.AND P1, PT, R20, 0x1, PT ;  /* 0x000000011400780c */ /* 0x010fc40003f25270 */
[----:B------:R-:W-:Y:S02]  /*2290*/  SEL R5, R11, R18, !P0 ;  /* 0x000000120b057207 */ /* 0x000fe40004000000 */
[----:B------:R-:W-:Y:S02]  /*22a0*/  SEL R21, R9, R22, !P1 ;  /* 0x0000001609157207 */ /* 0x000fe40004800000 */
[----:B------:R-:W-:Y:S01]  /*22b0*/  SEL R7, R13, R24, !P1 ;  /* 0x000000180d077207 */ /* 0x000fe20004800000 */
[----:B---3--:R-:W-:-:S04]  /*22c0*/  IMAD.HI.U32 R22, R19, R2, RZ ;  /* 0x0000000213167227 */ /* 0x008fc800078e00ff */
[----:B------:R-:W-:Y:S01]  /*22d0*/  IMAD.HI.U32 R6, R21, R2, RZ ;  /* 0x0000000215067227 */ /* 0x000fe200078e00ff */
[----:B------:R-:W-:-:S04]  /*22e0*/  @P3 SHF.R.U32.HI R19, RZ, R3, R22 ;  /* 0x00000003ff133219 */ /* 0x000fc80000011616 */
        /* <DEDUP_REMOVED lines=8> */
[----:B------:R-:W-:-:S04]  /*2370*/  @!P0 IMAD.HI.U32 R18, R7, R2, RZ ;  /* 0x0000000207128227 */ /* 0x000fc800078e00ff */
[----:B------:R-:W-:Y:S01]  /*2380*/  IMAD.MOV R2, RZ, RZ, -R6 ;  /* 0x000000ffff027224 */ /* 0x000fe200078e0a06 */
[----:B------:R-:W-:-:S03]  /*2390*/  @!P0 SHF.R.U32.HI R18, RZ, R3, R18 ;  /* 0x00000003ff128219 */ /* 0x000fc60000011612 */
[----:B------:R-:W-:Y:S01]  /*23a0*/  IMAD R2, R26, R2, R5 ;  /* 0x000000021a027224 */ /* 0x000fe200078e0205 */
[----:B------:R-:W-:Y:S02]  /*23b0*/  @!P0 SEL R3, R7, R18, !P3 ;  /* 0x0000001207038207 */ /* 0x000fe40005800000 */
[----:B------:R-:W-:-:S03]  /*23c0*/  IADD3 R18, PT, PT, -R5, RZ, RZ ;  /* 0x000000ff05127210 */ /* 0x000fc60007ffe1ff */
[--C-:B------:R-:W-:Y:S02]  /*23d0*/  @!P0 IMAD.IADD R6, R6, 0x1, -R3.reuse ;  /* 0x0000000106068824 */ /* 0x100fe400078e0a03 */
[----:B------:R-:W-:Y:S01]  /*23e0*/  @!P0 IMAD R3, R2, R21, R3 ;  /* 0x0000001502038224 */ /* 0x000fe200078e0203 */
[----:B------:R-:W-:Y:S01]  /*23f0*/  IADD3 R2, PT, PT, -R7, RZ, RZ ;  /* 0x000000ff07027210 */ /* 0x000fe20007ffe1ff */
[----:B------:R-:W-:Y:S02]  /*2400*/  @!P0 IMAD R5, R26, R6, R7 ;  /* 0x000000061a058224 */ /* 0x000fe400078e0207 */
[----:B------:R-:W-:Y:S02]  /*2410*/  IMAD R11, R4, R18, R11 ;  /* 0x00000012040b7224 */ /* 0x000fe400078e020b */
[----:B------:R-:W-:Y:S02]  /*2420*/  @!P0 IMAD.MOV.U32 R7, RZ, RZ, R3 ;  /* 0x000000ffff078224 */ /* 0x000fe400078e0003 */
[----:B------:R-:W-:-:S02]  /*2430*/  IMAD R2, R20, R2, R13 ;  /* 0x0000000214027224 */ /* 0x000fc400078e020d */
[----:B------:R-:W-:Y:S02]  /*2440*/  IMAD R11, R5, R4, R11 ;  /* 0x00000004050b7224 */ /* 0x000fe400078e020b */
[----:B------:R-:W-:Y:S02]  /*2450*/  IMAD R13, R7, R20, R2 ;  /* 0x00000014070d7224 */ /* 0x000fe400078e0202 */
.L_x_40:
[----:B------:R-:W1:Y:S02]  /*2460*/  LDCU UR8, c[0x0][0xb30] ;  /* 0x00016600ff0877ac */ /* 0x000e640008000800 */
[----:B-1----:R-:W-:-:S09]  /*2470*/  UISETP.NE.AND UP0, UPT, UR8, 0x1, UPT ;  /* 0x000000010800788c */ /* 0x002fd2000bf05270 */
[----:B------:R-:W-:Y:S05]  /*2480*/  BRA.U UP0, `(.L_x_41) ;  /* 0x0000000100407547 */ /* 0x000fea000b800000 */
[----:B------:R-:W1:Y:S08]  /*2490*/  LDC.64 R4, c[0x0][0xb10] ;  /* 0x0002c400ff047b82 */ /* 0x000e700000000a00 */
[----:B------:R-:W2:Y:S08]  /*24a0*/  LDC.64 R2, c[0x0][0xb18] ;  /* 0x0002c600ff027b82 */ /* 0x000eb00000000a00 */
[----:B------:R-:W4:Y:S08]  /*24b0*/  LDC R6, c[0x0][0xb20] ;  /* 0x0002c800ff067b82 */ /* 0x000f300000000800 */
[----:B------:R-:W3:Y:S01]  /*24c0*/  LDC R18, c[0x0][0xb0c] ;  /* 0x0002c300ff127b82 */ /* 0x000ee20000000800 */
[----:B-1----:R-:W-:-:S05]  /*24d0*/  IMAD.HI.U32 R4, R13, R4, RZ ;  /* 0x000000040d047227 */ /* 0x002fca00078e00ff */
[----:B------:R-:W-:Y:S01]  /*24e0*/  SHF.R.U32.HI R4, RZ, R5, R4 ;  /* 0x00000005ff047219 */ /* 0x000fe20000011604 */
[----:B--2---:R-:W-:Y:S01]  /*24f0*/  IMAD.HI.U32 R3, R11, R3, RZ ;  /* 0x000000030b037227 */ /* 0x004fe200078e00ff */
[----:B------:R-:W-:-:S04]  /*2500*/  ISETP.NE.AND P0, PT, R2, 0x1, PT ;  /* 0x000000010200780c */ /* 0x000fc80003f05270 */
[----:B----4-:R-:W-:-:S04]  /*2510*/  SHF.R.U32.HI R6, RZ, R6, R3 ;  /* 0x00000006ff067219 */ /* 0x010fc80000011603 */
[----:B------:R-:W-:Y:S02]  /*2520*/  SEL R3, R11, R6, !P0 ;  /* 0x000000060b037207 */ /* 0x000fe40004000000 */
[----:B---3--:R-:W-:-:S04]  /*2530*/  ISETP.NE.AND P1, PT, R18, 0x1, PT ;  /* 0x000000011200780c */ /* 0x008fc80003f25270 */
[----:B------:R-:W-:-:S05]  /*2540*/  SEL R4, R13, R4, !P1 ;  /* 0x000000040d047207 */ /* 0x000fca0004800000 */
[----:B------:R-:W-:Y:S02]  /*2550*/  IMAD.IADD R5, R3, 0x1, -R4 ;  /* 0x0000000103057824 */ /* 0x000fe400078e0a04 */
[----:B------:R-:W-:Y:S02]  /*2560*/  IMAD.IADD R3, R4, 0x1, -R3 ;  /* 0x0000000104037824 */ /* 0x000fe400078e0a03 */
[----:B------:R-:W-:Y:S02]  /*2570*/  IMAD R13, R5, R18, R13 ;  /* 0x00000012050d7224 */ /* 0x000fe400078e020d */
[----:B------:R-:W-:-:S07]  /*2580*/  IMAD R11, R3, R2, R11 ;  /* 0x00000002030b7224 */ /* 0x000fce00078e020b */
.L_x_41:
[----:B------:R-:W-:Y:S01]  /*2590*/  VIADD R14, R14, 0x1 ;  /* 0x000000010e0e7836 */ /* 0x000fe20000000000 */
[----:B------:R-:W-:Y:S01]  /*25a0*/  PLOP3.LUT P1, PT, PT, PT, PT, 0x80, 0x8 ;  /* 0x000000000008781c */ /* 0x000fe20003f2f070 */
[----:B------:R-:W-:Y:S02]  /*25b0*/  IMAD.IADD R21, R13, 0x1, R60 ;  /* 0x000000010d157824 */ /* 0x000fe400078e023c */
[----:B------:R-:W-:Y:S01]  /*25c0*/  IMAD.IADD R20, R11, 0x1, R58 ;  /* 0x000000010b147824 */ /* 0x000fe200078e023a */
[----:B------:R-:W-:-:S04]  /*25d0*/  ISETP.NE.AND P0, PT, R14, 0x2, PT ;  /* 0x000000020e00780c */ /* 0x000fc80003f05270 */
[----:B------:R-:W-:Y:S02]  /*25e0*/  SEL R3, RZ, 0x1, P0 ;  /* 0x00000001ff037807 */ /* 0x000fe40000000000 */
[----:B------:R-:W-:Y:S02]  /*25f0*/  SEL R14, R14, RZ, P0 ;  /* 0x000000ff0e0e7207 */ /* 0x000fe40000000000 */
[----:B------:R-:W-:Y:S01]  /*2600*/  LOP3.LUT R12, R12, R3, RZ, 0x3c, !PT ;  /* 0x000000030c0c7212 */ /* 0x000fe200078e3cff */
[----:B------:R-:W-:Y:S06]  /*2610*/  @P2 BRA `(.L_x_42) ;  /* 0xfffffff000582947 */ /* 0x000fec000383ffff */
[----:B------:R-:W-:Y:S01]  /*2620*/  UIADD3 UR6, UPT, UPT, UR6, 0x28, URZ ;  /* 0x0000002806067890 */ /* 0x000fe2000fffe0ff */
[----:B------:R-:W-:-:S03]  /*2630*/  SHF.L.U32 R3, R15, 0x1f, RZ ;  /* 0x0000001f0f037819 */ /* 0x000fc600000006ff */
[----:B------:R-:W-:-:S09]  /*2640*/  ULEA UR4, UR23, UR6, 0x3 ;  /* 0x0000000617047291 */ /* 0x000fd2000f8e18ff */
[----:B------:R-:W1:Y:S02]  /*2650*/  SYNCS.PHASECHK.TRANS64.TRYWAIT P0, [UR4], R3 ;  /* 0x00000003ff0075a7 */ /* 0x000e640008001104 */
[----:B-1----:R-:W-:Y:S05]  /*2660*/  @!P0 BRA `(.L_x_43) ;  /* 0x0000005000348947 */ /* 0x002fea0003800000 */
.L_x_139:
[----:B------:R-:W-:-:S04]  /*2670*/  UIADD3 UR5, UPT, UPT, UR23, 0x1, URZ ;  /* 0x0000000117057890 */ /* 0x000fc8000fffe0ff */
[----:B------:R-:W-:-:S04]  /*2680*/  UISETP.NE.AND UP0, UPT, UR5, 0x5, UPT ;  /* 0x000000050500788c */ /* 0x000fc8000bf05270 */
[----:B------:R-:W-:Y:S02]  /*2690*/  USEL UR7, URZ, 0x1, UP0 ;  /* 0x00000001ff077887 */ /* 0x000fe40008000000 */
[----:B------:R-:W-:-:S04]  /*26a0*/  USEL UR5, UR5, URZ, UP0 ;  /* 0x000000ff05057287 */ /* 0x000fc80008000000 */
[----:B------:R-:W-:Y:S01]  /*26b0*/  ULEA UR4, UR5, UR6, 0x3 ;  /* 0x0000000605047291 */ /* 0x000fe2000f8e18ff */
[----:B------:R-:W-:-:S04]  /*26c0*/  LOP3.LUT R2, R15, UR7, RZ, 0x3c, !PT ;  /* 0x000000070f027c12 */ /* 0x000fc8000f8e3cff */
[----:B-1----:R-:W-:-:S04]  /*26d0*/  SHF.L.U32 R3, R2, 0x1f, RZ ;  /* 0x0000001f02037819 */ /* 0x002fc800000006ff */
[----:B------:R-:W1:Y:S02]  /*26e0*/  SYNCS.PHASECHK.TRANS64.TRYWAIT P0, [UR4], R3 ;  /* 0x00000003ff0075a7 */ /* 0x000e640008001104 */
[----:B-1----:R-:W-:Y:S05]  /*26f0*/  @!P0 BRA `(.L_x_44) ;  /* 0x0000005000288947 */ /* 0x002fea0003800000 */
.L_x_141:
        /* <DEDUP_REMOVED lines=9> */
.L_x_143:
        /* <DEDUP_REMOVED lines=9> */
.L_x_145:
[----:B------:R-:W-:-:S04]  /*2820*/  UIADD3 UR5, UPT, UPT, UR5, 0x1, URZ ;  /* 0x0000000105057890 */ /* 0x000fc8000fffe0ff */
[----:B------:R-:W-:-:S04]  /*2830*/  UISETP.NE.AND UP0, UPT, UR5, 0x5, UPT ;  /* 0x000000050500788c */ /* 0x000fc8000bf05270 */
[----:B------:R-:W-:Y:S02]  /*2840*/  USEL UR4, URZ, 0x1, UP0 ;  /* 0x00000001ff047887 */ /* 0x000fe40008000000 */
[----:B------:R-:W-:-:S04]  /*2850*/  USEL UR5, UR5, URZ, UP0 ;  /* 0x000000ff05057287 */ /* 0x000fc80008000000 */
[----:B------:R-:W-:Y:S01]  /*2860*/  ULEA UR5, UR5, UR6, 0x3 ;  /* 0x0000000605057291 */ /* 0x000fe2000f8e18ff */
[----:B-1----:R-:W-:-:S04]  /*2870*/  LOP3.LUT R3, R2, UR4, RZ, 0x3c, !PT ;  /* 0x0000000402037c12 */ /* 0x002fc8000f8e3cff */
[----:B------:R-:W-:Y:S01]  /*2880*/  SHF.L.U32 R3, R3, 0x1f, RZ ;  /* 0x0000001f03037819 */ /* 0x000fe200000006ff */
[----:B---3--:R-:W-:-:S07]  /*2890*/  IMAD.U32 R0, RZ, RZ, UR5 ;  /* 0x00000005ff007e24 */ /* 0x008fce000f8e00ff */
.L_x_47:
[----:B-1----:R1:W2:Y:S02]  /*28a0*/  SYNCS.PHASECHK.TRANS64.TRYWAIT P0, [R0+URZ], R3 ;  /* 0x00000003000075a7 */ /* 0x0022a400080011ff */
[----:B--2---:R-:W-:Y:S05]  /*28b0*/  @!P0 NANOSLEEP.SYNCS 0x989680 ;  /* 0x009896800000895d */ /* 0x004fea0003900000 */
[----:B------:R-:W2:Y:S02]  /*28c0*/  @!P0 SYNCS.PHASECHK.TRANS64 P0, [R0+URZ], R3 ;  /* 0x00000003000085a7 */ /* 0x000ea400080010ff */
[----:B--2---:R-:W-:Y:S05]  /*28d0*/  @P0 EXIT ;  /* 0x000000000000094d */ /* 0x004fea0003800000 */
[----:B------:R-:W-:Y:S05]  /*28e0*/  BRA `(.L_x_47) ;  /* 0xfffffffc00ec7947 */ /* 0x000fea000383ffff */
.L_x_22:
[----:B------:R-:W-:-:S04]  /*28f0*/  UISETP.NE.AND UP1, UPT, UR37, URZ, UPT ;  /* 0x000000ff2500728c */ /* 0x000fc8000bf25270 */
[----:B------:R-:W-:-:S09]  /*2900*/  UISETP.NE.OR UP1, UPT, UR10, 0x1, UP1 ;  /* 0x000000010a00788c */ /* 0x000fd20008f25670 */
[----:B------:R-:W-:Y:S05]  /*2910*/  BRA.U UP1, `(.L_x_48) ;  /* 0x00000005014c7547 */ /* 0x000fea000b800000 */
[----:B------:R-:W-:Y:S01]  /*2920*/  HFMA2 R11, -RZ, RZ, 0, 0 ;  /* 0x00000000ff0b7431 */ /* 0x000fe200000001ff */
[----:B------:R-:W-:Y:S01]  /*2930*/  ISETP.GE.U32.AND P2, PT, R10, 0x2, PT ;  /* 0x000000020a00780c */ /* 0x000fe20003f46070 */
[----:B------:R-:W-:Y:S01]  /*2940*/  IMAD.MOV.U32 R12, RZ, RZ, 0x1 ;  /* 0x00000001ff0c7424 */ /* 0x000fe200078e00ff */
[----:B------:R-:W-:Y:S01]  /*2950*/  CS2R R8, SRZ ;  /* 0x0000000000087805 */ /* 0x000fe2000001ff00 */
[----:B------:R-:W-:Y:S01]  /*2960*/  IMAD.MOV.U32 R3, RZ, RZ, RZ ;  /* 0x000000ffff037224 */ /* 0x000fe200078e00ff */
[----:B------:R-:W-:Y:S01]  /*2970*/  UMOV UR4, 0x400 ;  /* 0x0000040000047882 */ /* 0x000fe20000000000 */
[----:B------:R-:W-:Y:S01]  /*2980*/  UMOV UR6, URZ ;  /* 0x000000ff00067c82 */ /* 0x000fe20008000000 */
[----:B------:R-:W-:-:S12]  /*2990*/  ULEA UR37, UR37, UR4, 0x18 ;  /* 0x0000000425257291 */ /* 0x000fd8000f8ec0ff */
.L_x_52:
[----:B------:R-:W-:Y:S02]  /*29a0*/  LEA R0, R3, UR37, 0x3 ;  /* 0x0000002503007c11 */ /* 0x000fe4000f8e18ff */
[----:B------:R-:W-:-:S03]  /*29b0*/  SHF.L.U32 R5, R8, 0x1f, RZ ;  /* 0x0000001f08057819 */ /* 0x000fc600000006ff */
[----:B------:R-:W-:Y:S01]  /*29c0*/  VIADD R4, R0, 0x100 ;  /* 0x0000010000047836 */ /* 0x000fe20000000000 */
[----:B------:R-:W1:Y:S02]  /*29d0*/  SYNCS.PHASECHK.TRANS64.TRYWAIT P0, [R0+URZ+0xf0], R5 ;  /* 0x0000f005000075a7 */ /* 0x000e6400080011ff */
[----:B-1----:R-:W-:Y:S05]  /*29e0*/  @!P0 BRA `(.L_x_49) ;  /* 0x0000004c00b48947 */ /* 0x002fea0003800000 */
.L_x_146:
[----:B------:R-:W-:Y:S01]  /*29f0*/  ULEA UR5, UR6, UR37, 0x3 ;  /* 0x0000002506057291 */ /* 0x000fe2000f8e18ff */
[----:B------:R-:W-:Y:S01]  /*2a00*/  PRMT R4, RZ, 0x654, R4 ;  /* 0x00000654ff047816 */ /* 0x000fe20000000004 */
[----:B-1----:R-:W-:Y:S01]  /*2a10*/  @!P2 IMAD.MOV.U32 R5, RZ, RZ, 0x10 ;  /* 0x00000010ff05a424 */ /* 0x002fe200078e00ff */
[----:B------:R-:W-:Y:S01]  /*2a20*/  SHF.L.U32 R7, R12, 0x1f, RZ ;  /* 0x0000001f0c077819 */ /* 0x000fe200000006ff */
[----:B------:R-:W-:Y:S01]  /*2a30*/  UIADD3 UR4, UPT, UPT, UR5, 0x90, URZ ;  /* 0x0000009005047890 */ /* 0x000fe2000fffe0ff */
[----:B------:R1:W-:Y:S05]  /*2a40*/  SYNCS.ARRIVE.TRANS64.RED.A1T0 RZ, [R4+URZ], RZ ;  /* 0x000000ff04ff79a7 */ /* 0x0003ea00081004ff */
[----:B------:R-:W-:Y:S01]  /*2a50*/  IMAD.U32 R13, RZ, RZ, UR4 ;  /* 0x00000004ff0d7e24 */ /* 0x000fe2000f8e00ff */
[----:B------:R-:W2:Y:S04]  /*2a60*/  SYNCS.PHASECHK.TRANS64.TRYWAIT P0, [UR5+0xa0], R7 ;  /* 0x0000a007ff0075a7 */ /* 0x000ea80008001105 */
[----:B------:R-:W-:Y:S01]  /*2a70*/  PRMT R13, R10, 0x654, R13 ;  /* 0x000006540a0d7816 */ /* 0x000fe2000000000d */
[----:B-12---:R-:W-:Y:S06]  /*2a80*/  @!P0 BRA `(.L_x_50) ;  /* 0x0000004c00a08947 */ /* 0x006fec0003800000 */
.L_x_148:
[----:B------:R-:W-:Y:S01]  /*2a90*/  ULEA UR4, UR6, UR37, 0x4 ;  /* 0x0000002506047291 */ /* 0x000fe2000f8e20ff */
[----:B------:R-:W-:Y:S01]  /*2aa0*/  SEL R2, R13, R2, !P2 ;  /* 0x000000020d027207 */ /* 0x000fe20005000000 */
[----:B------:R-:W-:Y:S01]  /*2ab0*/  UIADD3 UR5, UPT, UPT, UR5, 0x90, URZ ;  /* 0x0000009005057890 */ /* 0x000fe2000fffe0ff */
[----:B-1----:R-:W-:Y:S01]  /*2ac0*/  LEA R0, R11, UR37, 0x3 ;  /* 0x000000250b007c11 */ /* 0x002fe2000f8e18ff */
[----:B------:R-:W-:Y:S01]  /*2ad0*/  UIADD3 UR4, UPT, UPT, UR4, 0x120, URZ ;  /* 0x0000012004047890 */ /* 0x000fe2000fffe0ff */
[----:B------:R1:W-:Y:S01]  /*2ae0*/  @!P2 SYNCS.ARRIVE.TRANS64.RED RZ, [R2+URZ], R5 ;  /* 0x0000000502ffa9a7 */ /* 0x0003e200080004ff */
[----:B------:R-:W-:Y:S01]  /*2af0*/  UIADD3 UR6, UPT, UPT, UR6, 0x1, URZ ;  /* 0x0000000106067890 */ /* 0x000fe2000fffe0ff */
[----:B------:R-:W-:-:S03]  /*2b00*/  VIADD R3, R3, 0x1 ;  /* 0x0000000103037836 */ /* 0x000fc60000000000 */
[----:B------:R-:W-:Y:S02]  /*2b10*/  UISETP.NE.AND UP0, UPT, UR6, 0x2, UPT ;  /* 0x000000020600788c */ /* 0x000fe4000bf05270 */
[----:B------:R-:W-:Y:S01]  /*2b20*/  ISETP.NE.AND P0, PT, R3, 0x2, PT ;  /* 0x000000020300780c */ /* 0x000fe20003f05270 */
[----:B------:R-:W-:Y:S06]  /*2b30*/  UGETNEXTWORKID.BROADCAST [UR4], [UR5] ;  /* 0x00000000040073ca */ /* 0x000fec0008000100 */
[----:B------:R-:W-:Y:S02]  /*2b40*/  USEL UR4, URZ, 0x1, UP0 ;  /* 0x00000001ff047887 */ /* 0x000fe40008000000 */
[----:B------:R-:W-:-:S04]  /*2b50*/  USEL UR6, UR6, URZ, UP0 ;  /* 0x000000ff06067287 */ /* 0x000fc80008000000 */
[----:B------:R-:W-:Y:S02]  /*2b60*/  LOP3.LUT R12, R12, UR4, RZ, 0x3c, !PT ;  /* 0x000000040c0c7c12 */ /* 0x000fe4000f8e3cff */
[----:B-1----:R-:W-:-:S04]  /*2b70*/  SHF.L.U32 R5, R9, 0x1f, RZ ;  /* 0x0000001f09057819 */ /* 0x002fc800000006ff */
[----:B------:R-:W1:Y:S02]  /*2b80*/  SYNCS.PHASECHK.TRANS64.TRYWAIT P1, [R0+URZ+0x90], R5 ;  /* 0x00009005000075a7 */ /* 0x000e6400080211ff */
[----:B-1----:R-:W-:Y:S05]  /*2b90*/  @!P1 BRA `(.L_x_51) ;  /* 0x0000004c00749947 */ /* 0x002fea0003800000 */
.L_x_149:
[----:B------:R-:W-:Y:S01]  /*2ba0*/  LEA R4, R11, UR37, 0x4 ;  /* 0x000000250b047c11 */ /* 0x000fe2000f8e20ff */
[----:B-1----:R-:W-:Y:S01]  /*2bb0*/  VIADD R0, R0, 0xa0 ;  /* 0x000000a000007836 */ /* 0x002fe20000000000 */
[----:B------:R-:W-:Y:S01]  /*2bc0*/  SEL R3, R3, RZ, P0 ;  /* 0x000000ff03037207 */ /* 0x000fe20000000000 */
[----:B------:R-:W-:-:S03]  /*2bd0*/  VIADD R11, R11, 0x1 ;  /* 0x000000010b0b7836 */ /* 0x000fc60000000000 */
[----:B------:R-:W1:Y:S01]  /*2be0*/  LDS.128 R4, [R4+0x120] ;  /* 0x0001200004047984 */ /* 0x000e620000000c00 */
[----:B------:R-:W-:Y:S02]  /*2bf0*/  PRMT R0, RZ, 0x654, R0 ;  /* 0x00000654ff007816 */ /* 0x000fe40000000000 */
[C---:B------:R-:W-:Y:S01]  /*2c00*/  ISETP.NE.AND P1, PT, R11.reuse, 0x2, PT ;  /* 0x000000020b00780c */ /* 0x040fe20003f25270 */
[----:B------:R-:W-:Y:S01]  /*2c10*/  @!PT LDS RZ, [RZ] ;  /* 0x00000000fffff984 */ /* 0x000fe20000000800 */
[----:B------:R-:W-:Y:S01]  /*2c20*/  @!PT LDS RZ, [RZ] ;  /* 0x00000000fffff984 */ /* 0x000fe20000000800 */
[----:B------:R-:W-:Y:S01]  /*2c30*/  @!PT LDS RZ, [RZ] ;  /* 0x00000000fffff984 */ /* 0x000fe20000000800 */
[----:B------:R-:W-:Y:S01]  /*2c40*/  @!PT LDS RZ, [RZ] ;  /* 0x00000000fffff984 */ /* 0x000fe20000000800 */
[----:B------:R2:W-:Y:S06]  /*2c50*/  MEMBAR.ALL.CTA ;  /* 0x0000000000007992 */ /* 0x0005ec0000008000 */
[----:B--2---:R-:W2:Y:S01]  /*2c60*/  FENCE.VIEW.ASYNC.S ;  /* 0x00000000000073c6 */ /* 0x004ea20000000000 */
[----:B------:R-:W-:Y:S01]  /*2c70*/  SEL R11, R11, RZ, P1 ;  /* 0x000000ff0b0b7207 */ /* 0x000fe20000800000 */
[----:B--2---:R2:W-:Y:S01]  /*2c80*/  SYNCS.ARRIVE.TRANS64.RED.A1T0 RZ, [R0+URZ], RZ ;  /* 0x000000ff00ff79a7 */ /* 0x0045e200081004ff */
[----:B-1----:R-:W-:-:S02]  /*2c90*/  LOP3.LUT P3, RZ, R6, 0x1, RZ, 0xc0, !PT ;  /* 0x0000000106ff7812 */ /* 0x002fc4000786c0ff */
[----:B------:R-:W-:-:S04]  /*2ca0*/  SEL R5, RZ, 0x1, P0 ;  /* 0x00000001ff057807 */ /* 0x000fc80000000000 */
[----:B------:R-:W-:Y:S02]  /*2cb0*/  LOP3.LUT R8, R8, R5, RZ, 0x3c, !PT ;  /* 0x0000000508087212 */ /* 0x000fe400078e3cff */
[----:B--2---:R-:W-:-:S04]  /*2cc0*/  SEL R0, RZ, 0x1, P1 ;  /* 0x00000001ff007807 */ /* 0x004fc80000800000 */
[----:B------:R-:W-:Y:S01]  /*2cd0*/  LOP3.LUT R9, R9, R0, RZ, 0x3c, !PT ;  /* 0x0000000009097212 */ /* 0x000fe200078e3cff */
[----:B------:R-:W-:Y:S06]  /*2ce0*/  @P3 BRA `(.L_x_52) ;  /* 0xfffffffc002c3947 */ /* 0x000fec000383ffff */
[----:B------:R-:W-:Y:S01]  /*2cf0*/  ULEA UR5, UR6, UR37, 0x3 ;  /* 0x0000002506057291 */ /* 0x000fe2000f8e18ff */
[----:B------:R-:W-:-:S08]  /*2d00*/  SHF.L.U32 R3, R12, 0x1f, RZ ;  /* 0x0000001f0c037819 */ /* 0x000fd000000006ff */
[----:B------:R-:W1:Y:S02]  /*2d10*/  SYNCS.PHASECHK.TRANS64 P0, [UR5+0xa0], R3 ;  /* 0x0000a003ff0075a7 */ /* 0x000e640008001005 */
[----:B-1----:R-:W-:Y:S05]  /*2d20*/  @P0 BRA `(.L_x_53) ;  /* 0x0000000000080947 */ /* 0x002fea0003800000 */
[----:B------:R-:W1:Y:S02]  /*2d30*/  SYNCS.PHASECHK.TRANS64.TRYWAIT P0, [UR5+0xa0], R3 ;  /* 0x0000a003ff0075a7 */ /* 0x000e640008001105 */
[----:B-1----:R-:W-:Y:S05]  /*2d40*/  @!P0 BRA `(.L_x_54) ;  /* 0x0000004c001c8947 */ /* 0x002fea0003800000 */
.L_x_53:
[----:B------:R-:W-:-:S04]  /*2d50*/  UIADD3 UR4, UPT, UPT, UR6, 0x1, URZ ;  /* 0x0000000106047890 */ /* 0x000fc8000fffe0ff */
[----:B------:R-:W-:-:S04]  /*2d60*/  UISETP.NE.AND UP0, UPT, UR4, 0x2, UPT ;  /* 0x000000020400788c */ /* 0x000fc8000bf05270 */
[----:B------:R-:W-:Y:S02]  /*2d70*/  USEL UR7, URZ, 0x1, UP0 ;  /* 0x00000001ff077887 */ /* 0x000fe40008000000 */
[----:B------:R-:W-:-:S04]  /*2d80*/  USEL UR4, UR4, URZ, UP0 ;  /* 0x000000ff04047287 */ /* 0x000fc80008000000 */
[----:B------:R-:W-:Y:S01]  /*2d90*/  ULEA UR4, UR4, UR37, 0x3 ;  /* 0x0000002504047291 */ /* 0x000fe2000f8e18ff */
[----:B-1----:R-:W-:-:S04]  /*2da0*/  LOP3.LUT R3, R12, UR7, RZ, 0x3c, !PT ;  /* 0x000000070c037c12 */ /* 0x002fc8000f8e3cff */
[----:B------:R-:W-:-:S04]  /*2db0*/  SHF.L.U32 R0, R3, 0x1f, RZ ;  /* 0x0000001f03007819 */ /* 0x000fc800000006ff */
[----:B------:R-:W1:Y:S02]  /*2dc0*/  SYNCS.PHASECHK.TRANS64 P0, [UR4+0xa0], R0 ;  /* 0x0000a000ff0075a7 */ /* 0x000e640008001004 */
[----:B-1----:R-:W-:Y:S05]  /*2dd0*/  @P0 EXIT ;  /* 0x000000000000094d */ /* 0x002fea0003800000 */
[----:B------:R-:W-:Y:S02]  /*2de0*/  SHF.L.U32 R3, R3, 0x1f, RZ ;  /* 0x0000001f03037819 */ /* 0x000fe400000006ff */
[----:B------:R-:W-:-:S07]  /*2df0*/  MOV R0, UR4 ;  /* 0x0000000400007c02 */ /* 0x000fce0008000f00 */
.L_x_55:
[----:B-1----:R1:W2:Y:S02]  /*2e00*/  SYNCS.PHASECHK.TRANS64.TRYWAIT P0, [R0+URZ+0xa0], R3 ;  /* 0x0000a003000075a7 */ /* 0x0022a400080011ff */
[----:B--2---:R-:W-:Y:S05]  /*2e10*/  @!P0 NANOSLEEP.SYNCS 0x989680 ;  /* 0x009896800000895d */ /* 0x004fea0003900000 */
[----:B------:R-:W2:Y:S02]  /*2e20*/  @!P0 SYNCS.PHASECHK.TRANS64 P0, [R0+URZ+0xa0], R3 ;  /* 0x0000a003000085a7 */ /* 0x000ea400080010ff */
[----:B--2---:R-:W-:Y:S05]  /*2e30*/  @P0 EXIT ;  /* 0x000000000000094d */ /* 0x004fea0003800000 */
[----:B------:R-:W-:Y:S05]  /*2e40*/  BRA `(.L_x_55) ;  /* 0xfffffffc00ec7947 */ /* 0x000fea000383ffff */
.L_x_48:
[----:B------:R-:W-:Y:S05]  /*2e50*/  BRA.U UP4, `(.L_x_56) ;  /* 0x0000001104a07547 */ /* 0x000fea000b800000 */
[----:B------:R-:W-:Y:S01]  /*2e60*/  UMOV UR6, 0x40 ;  /* 0x0000004000067882 */ /* 0x000fe20000000000 */
[----:B------:R-:W-:Y:S01]  /*2e70*/  NOP ;  /* 0x0000000000007918 */ /* 0x000fe20000000000 */
[----:B------:R-:W-:Y:S01]  /*2e80*/  ULEA UR6, UR37, UR6, 0x18 ;  /* 0x0000000625067291 */ /* 0x000fe2000f8ec0ff */
[----:B------:R-:W-:Y:S02]  /*2e90*/  UMOV UR7, 0x400 ;  /* 0x0000040000077882 */ /* 0x000fe40000000000 */
[----:B------:R-:W-:-:S06]  /*2ea0*/  ULEA UR37, UR37, UR7, 0x18 ;  /* 0x0000000725257291 */ /* 0x000fcc000f8ec0ff */
[----:B------:R-:W1:Y:S02]  /*2eb0*/  LDS.U8 R2, [UR6+0x1c] ;  /* 0x00001c06ff027984 */ /* 0x000e640008000000 */
[----:B-1----:R-:W-:-:S13]  /*2ec0*/  ISETP.NE.AND P0, PT, R2, RZ, PT ;  /* 0x000000ff0200720c */ /* 0x002fda0003f05270 */
[----:B------:R-:W-:Y:S05]  /*2ed0*/  @P0 BRA `(.L_x_57) ;  /* 0x0000000400080947 */ /* 0x000fea0003800000 */
[----:B------:R-:W-:Y:S02]  /*2ee0*/  UISETP.NE.U32.AND UP0, UPT, UR5, 0x1, UPT ;  /* 0x000000010500788c */ /* 0x000fe4000bf05070 */
[----:B------:R-:W-:-:S07]  /*2ef0*/  UIADD3 UR8, UPT, UPT, UR6, 0x8, URZ ;  /* 0x0000000806087890 */ /* 0x000fce000fffe0ff */
[----:B------:R-:W-:Y:S05]  /*2f00*/  BRA.U !UP0, `(.L_x_58) ;  /* 0x00000001089c7547 */ /* 0x000fea000b800000 */
[----:B------:R-:W-:Y:S01]  /*2f10*/  ELECT P0, URZ, PT ;  /* 0x0000000000ff782f */ /* 0x000fe20003800000 */
[----:B------:R-:W-:-:S12]  /*2f20*/  BSSY B0, `(.L_x_58) ;  /* 0x0000025000007945 */ /* 0x000fd80003800000 */
[----:B------:R-:W-:Y:S05]  /*2f30*/  @!P0 BRA `(.L_x_59) ;  /* 0x00000000008c8947 */ /* 0x000fea0003800000 */
[----:B------:R-:W-:-:S05]  /*2f40*/  UMOV UR7, 0x10 ;  /* 0x0000001000077882 */ /* 0x000fca0000000000 */
[----:B------:R-:W-:Y:S04]  /*2f50*/  DEPBAR.LE SB1, 0x36 ;  /* 0x00009d800000791a */ /* 0x000fe80000000000 */
[----:B------:R-:W1:Y:S02]  /*2f60*/  UTCATOMSWS.2CTA.FIND_AND_SET.ALIGN UP1, UR7, UR7 ;  /* 0x00000007000775e3 */ /* 0x000e640008220800 */
[----:B-1----:R-:W-:Y:S01]  /*2f70*/  MOV R11, UR7 ;  /* 0x00000007000b7c02 */ /* 0x002fe20008000f00 */
[----:B------:R-:W-:Y:S06]  /*2f80*/  BRA.U UP1, `(.L_x_60) ;  /* 0x0000000101187547 */ /* 0x000fec000b800000 */
.L_x_61:
[----:B------:R-:W-:Y:S05]  /*2f90*/  NANOSLEEP 0x64 ;  /* 0x000000640000795d */ /* 0x000fea0003800000 */
[----:B------:R-:W-:-:S05]  /*2fa0*/  UMOV UR7, 0x10 ;  /* 0x0000001000077882 */ /* 0x000fca0000000000 */
[----:B------:R-:W-:Y:S04]  /*2fb0*/  DEPBAR.LE SB1, 0x36 ;  /* 0x00009d800000791a */ /* 0x000fe80000000000 */
[----:B------:R-:W1:Y:S02]  /*2fc0*/  UTCATOMSWS.2CTA.FIND_AND_SET.ALIGN UP1, UR7, UR7 ;  /* 0x00000007000775e3 */ /* 0x000e640008220800 */
[----:B-1----:R-:W-:Y:S01]  /*2fd0*/  MOV R11, UR7 ;  /* 0x00000007000b7c02 */ /* 0x002fe20008000f00 */
[----:B------:R-:W-:Y:S05]  /*2fe0*/  BRA.U !UP1, `(.L_x_61) ;  /* 0xfffffffd09e87547 */ /* 0x000fea000b83ffff */
.L_x_60:
[----:B------:R-:W1:Y:S01]  /*2ff0*/  LDS R5, [UR6+0x10] ;  /* 0x00001006ff057984 */ /* 0x000e620008000800 */
[----:B------:R-:W-:Y:S01]  /*3000*/  IMAD.U32 R3, RZ, RZ, UR37 ;  /* 0x00000025ff037e24 */ /* 0x000fe2000f8e00ff */
[----:B------:R-:W-:-:S03]  /*3010*/  MOV R2, UR4 ;  /* 0x0000000400027c02 */ /* 0x000fc60008000f00 */
[----:B------:R-:W-:Y:S01]  /*3020*/  VIADD R3, R3, 0x140 ;  /* 0x0000014003037836 */ /* 0x000fe20000000000 */
[----:B-1----:R-:W-:-:S04]  /*3030*/  SHF.L.U32 R5, R5, 0x1f, RZ ;  /* 0x0000001f05057819 */ /* 0x002fc800000006ff */
[----:B------:R-:W1:Y:S02]  /*3040*/  SYNCS.PHASECHK.TRANS64.TRYWAIT P0, [UR6+0x8], R5 ;  /* 0x00000805ff0075a7 */ /* 0x000e640008001106 */
[----:B-1----:R-:W-:Y:S05]  /*3050*/  @P0 BRA `(.L_x_62) ;  /* 0x0000000000080947 */ /* 0x002fea0003800000 */
[----:B------:R-:W1:Y:S02]  /*3060*/  SYNCS.PHASECHK.TRANS64.TRYWAIT P0, [UR6+0x8], R5 ;  /* 0x00000805ff0075a7 */ /* 0x000e640008001106 */
[----:B-1----:R-:W-:Y:S05]  /*3070*/  @!P0 BRA `(.L_x_63) ;  /* 0x0000004800688947 */ /* 0x002fea0003800000 */
.L_x_62:
[----:B-1----:R-:W-:Y:S01]  /*3080*/  HFMA2 R4, -RZ, RZ, 0, 5.9604644775390625e-08 ;  /* 0x00000001ff047431 */ /* 0x002fe200000001ff */
[----:B------:R-:W-:Y:S01]  /*3090*/  UPRMT UR7, UR4, 0x654, UR8 ;  /* 0x0000065404077896 */ /* 0x000fe20008000008 */
[----:B------:R-:W-:Y:S01]  /*30a0*/  IMAD.MOV.U32 R6, RZ, RZ, 0xffff ;  /* 0x0000ffffff067424 */ /* 0x000fe200078e00ff */
[----:B------:R-:W-:Y:S01]  /*30b0*/  PRMT R2, R2, 0x654, R3 ;  /* 0x0000065402027816 */ /* 0x000fe20000000003 */
[----:B------:R-:W-:Y:S02]  /*30c0*/  IMAD.MOV.U32 R5, RZ, RZ, 0x4 ;  /* 0x00000004ff057424 */ /* 0x000fe400078e00ff */
[----:B------:R-:W-:Y:S01]  /*30d0*/  IMAD.SHL.U32 R9, R11, 0x20, RZ ;  /* 0x000000200b097824 */ /* 0x000fe200078e00ff */
[----:B------:R-:W-:Y:S02]  /*30e0*/  MOV R3, UR7 ;  /* 0x0000000700037c02 */ /* 0x000fe40008000f00 */
[-C--:B------:R-:W-:Y:S01]  /*30f0*/  SHF.L.U32 R7, R6, R11.reuse, RZ ;  /* 0x0000000b06077219 */ /* 0x080fe200000006ff */
[----:B------:R1:W-:Y:S01]  /*3100*/  SYNCS.ARRIVE.TRANS64.RED RZ, [UR7], R5 ;  /* 0x00000005ffff79a7 */ /* 0x0003e20008000407 */
[----:B------:R-:W-:Y:S01]  /*3110*/  SHF.L.U32 R6, R4, R11, RZ ;  /* 0x0000000b04067219 */ /* 0x000fe200000006ff */
[----:B------:R1:W-:Y:S04]  /*3120*/  STS [UR37+0x140], R9 ;  /* 0x00014009ff007988 */ /* 0x0003e80008000825 */
[----:B------:R1:W-:Y:S04]  /*3130*/  STAS [R2.64], R11 ;  /* 0x0000000b02007dbd */ /* 0x0003e8000c0008ff */
[----:B------:R1:W-:Y:S04]  /*3140*/  ATOMS.OR RZ, [UR6+0x14], R7 ;  /* 0x00001407ffff798c */ /* 0x0003e8000b000006 */
[----:B------:R1:W-:Y:S04]  /*3150*/  ATOMS.OR RZ, [UR6+0x18], R6 ;  /* 0x00001806ffff798c */ /* 0x0003e8000b000006 */
[----:B------:R1:W-:Y:S02]  /*3160*/  ATOMS.XOR RZ, [UR6+0x10], R4 ;  /* 0x00001004ffff798c */ /* 0x0003e4000b800006 */
.L_x_59:
[----:B------:R-:W-:Y:S05]  /*3170*/  BSYNC B0 ;  /* 0x0000000000007941 */ /* 0x000fea0003800000 */
.L_x_58:
[----:B------:R-:W-:Y:S05]  /*3180*/  BRA.U UP0, `(.L_x_64) ;  /* 0x00000001006c7547 */ /* 0x000fea000b800000 */
[----:B------:R-:W-:-:S03]  /*3190*/  UMOV UR7, 0xffffffff ;  /* 0xffffffff00077882 */ /* 0x000fc60000000000 */
[----:B------:R-:W-:Y:S05]  /*31a0*/  BRA.DIV UR7, `(.L_x_65) ;  /* 0x0000004a07347947 */ /* 0x000fea000b800000 */
[----:B------:R-:W-:-:S13]  /*31b0*/  ELECT P6, URZ, PT ;  /* 0x0000000000ff782f */ /* 0x000fda00038c0000 */
.L_x_153:
[----:B------:R-:W-:Y:S05]  /*31c0*/  @!P6 BRA `(.L_x_64) ;  /* 0x00000000005ce947 */ /* 0x000fea0003800000 */
[----:B-1----:R-:W1:Y:S02]  /*31d0*/  LDS R3, [UR6+0x10] ;  /* 0x00001006ff037984 */ /* 0x002e640008000800 */
[----:B-1----:R-:W-:-:S04]  /*31e0*/  SHF.L.U32 R3, R3, 0x1f, RZ ;  /* 0x0000001f03037819 */ /* 0x002fc800000006ff */
[----:B------:R-:W1:Y:S02]  /*31f0*/  SYNCS.PHASECHK.TRANS64.TRYWAIT P0, [UR6+0x8], R3 ;  /* 0x00000803ff0075a7 */ /* 0x000e640008001106 */
[----:B-1----:R-:W-:Y:S05]  /*3200*/  @P0 BRA `(.L_x_66) ;  /* 0x0000000000080947 */ /* 0x002fea0003800000 */
[----:B------:R-:W1:Y:S02]  /*3210*/  SYNCS.PHASECHK.TRANS64.TRYWAIT P0, [UR6+0x8], R3 ;  /* 0x00000803ff0075a7 */ /* 0x000e640008001106 */
[----:B-1----:R-:W-:Y:S05]  /*3220*/  @!P0 BRA `(.L_x_67) ;  /* 0x0000004800348947 */ /* 0x002fea0003800000 */
.L_x_66:
[----:B------:R-:W2:Y:S01]  /*3230*/  LDS R5, [UR37+0x140] ;  /* 0x00014025ff057984 */ /* 0x000ea20008000800 */
[----:B-1----:R-:W-:Y:S02]  /*3240*/  HFMA2 R2, -RZ, RZ, 0, 5.9604644775390625e-08 ;  /* 0x00000001ff027431 */ /* 0x002fe400000001ff */
[----:B------:R-:W-:Y:S01]  /*3250*/  IMAD.MOV.U32 R3, RZ, RZ, 0xffff ;  /* 0x0000ffffff037424 */ /* 0x000fe200078e00ff */
[----:B------:R-:W-:Y:S01]  /*3260*/  UPRMT UR7, UR4, 0x654, UR8 ;  /* 0x0000065404077896 */ /* 0x000fe20008000008 */
[----:B--2---:R-:W-:-:S03]  /*3270*/  IMAD.SHL.U32 R4, R5, 0x20, RZ ;  /* 0x0000002005047824 */ /* 0x004fc600078e00ff */
[-C--:B------:R-:W-:Y:S02]  /*3280*/  SHF.L.U32 R3, R3, R5.reuse, RZ ;  /* 0x0000000503037219 */ /* 0x080fe400000006ff */
[----:B------:R-:W-:Y:S01]  /*3290*/  SHF.L.U32 R5, R2, R5, RZ ;  /* 0x0000000502057219 */ /* 0x000fe200000006ff */
[----:B------:R2:W-:Y:S04]  /*32a0*/  STS [UR37+0x140], R4 ;  /* 0x00014004ff007988 */ /* 0x0005e80008000825 */
[----:B------:R2:W-:Y:S04]  /*32b0*/  ATOMS.OR RZ, [UR6+0x14], R3 ;  /* 0x00001403ffff798c */ /* 0x0005e8000b000006 */
[----:B------:R2:W-:Y:S01]  /*32c0*/  ATOMS.OR RZ, [UR6+0x18], R5 ;  /* 0x00001805ffff798c */ /* 0x0005e2000b000006 */
[----:B------:R-:W-:Y:S03]  /*32d0*/  SYNCS.ARRIVE.TRANS64.RED.A1T0 RZ, [UR7], RZ ;  /* 0x000000ffffff79a7 */ /* 0x000fe60008100407 */
[----:B------:R2:W-:Y:S01]  /*32e0*/  ATOMS.XOR RZ, [UR6+0x10], R2 ;  /* 0x00001002ffff798c */ /* 0x0005e2000b800006 */
[----:B------:R-:W-:Y:S05]  /*32f0*/  BRA `(.L_x_64) ;  /* 0x0000000000107947 */ /* 0x000fea0003800000 */
.L_x_57:
[----:B------:R-:W-:-:S05]  /*3300*/  MOV R2, 0xffffffff ;  /* 0xffffffff00027802 */ /* 0x000fca0000000f00 */
[----:B------:R1:W-:Y:S02]  /*3310*/  STS [UR37+0x140], R2 ;  /* 0x00014002ff007988 */ /* 0x0003e40008000825 */
[----:B-1----:R-:W-:Y:S02]  /*3320*/  MOV R2, 0x3340 ;  /* 0x0000334000027802 */ /* 0x002fe40000000f00 */
[----:B-----5:R-:W-:Y:S05]  /*3330*/  CALL.REL.NOINC `($__internal_1_$__cuda_sm10x_tcgen05_guardrail_trap_phase_invalid_during_alloc) ;  /* 0x0000004c00947944 */ /* 0x020fea0003c00000 */
.L_x_64:
[----:B------:R-:W-:Y:S05]  /*3340*/  WARPSYNC.ALL ;  /* 0x0000000000007948 */ /* 0x000fea0003800000 */
[----:B------:R-:W3:Y:S01]  /*3350*/  S2UR UR8, SR_CgaCtaId ;  /* 0x00000000000879c3 */ /* 0x000ee20000008800 */
[----:B------:R-:W-:Y:S01]  /*3360*/  UMOV UR6, 0x400 ;  /* 0x0000040000067882 */ /* 0x000fe20000000000 */
[----:B------:R-:W-:-:S06]  /*3370*/  NOP ;  /* 0x0000000000007918 */ /* 0x000fcc0000000000 */
[----:B------:R-:W-:Y:S06]  /*3380*/  BAR.ARV 0x6, 0xa0 ;  /* 0x0182800000007b1d */ /* 0x000fec0000002000 */
[----:B------:R-:W-:Y:S01]  /*3390*/  LOP3.LUT R0, R0, 0xffff, RZ, 0xc0, !PT ;  /* 0x0000ffff00007812 */ /* 0x000fe200078ec0ff */
[----:B-1----:R-:W-:Y:S01]  /*33a0*/  IMAD.MOV.U32 R9, RZ, RZ, 0x1 ;  /* 0x00000001ff097424 */ /* 0x002fe200078e00ff */
[----:B------:R-:W-:Y:S01]  /*33b0*/  LOP3.LUT R8, R8, 0xffff, RZ, 0xc0, !PT ;  /* 0x0000ffff08087812 */ /* 0x000fe200078ec0ff */
[----:B------:R-:W-:Y:S01]  /*33c0*/  UMOV UR22, URZ ;  /* 0x000000ff00167c82 */ /* 0x000fe20008000000 */
[----:B------:R-:W-:Y:S01]  /*33d0*/  R2UR UR12, R0 ;  /* 0x00000000000c72ca */ /* 0x000fe200000e0000 */
[----:B------:R-:W-:Y:S01]  /*33e0*/  UMOV UR21, URZ ;  /* 0x000000ff00157c82 */ /* 0x000fe20008000000 */
[----:B------:R-:W-:Y:S01]  /*33f0*/  R2UR UR13, R8 ;  /* 0x00000000080d72ca */ /* 0x000fe200000e0000 */
[----:B------:R-:W-:Y:S01]  /*3400*/  IMAD.MOV.U32 R8, RZ, RZ, RZ ;  /* 0x000000ffff087224 */ /* 0x000fe200078e00ff */
[----:B------:R-:W-:Y:S01]  /*3410*/  UMOV UR20, URZ ;  /* 0x000000ff00147c82 */ /* 0x000fe20008000000 */
[----:B------:R-:W-:-:S02]  /*3420*/  UISETP.NE.AND UP2, UPT, UR5, URZ, UPT ;  /* 0x000000ff0500728c */ /* 0x000fc4000bf45270 */
[----:B---3--:R-:W-:Y:S01]  /*3430*/  ULEA UR8, UR8, UR6, 0x18 ;  /* 0x0000000608087291 */ /* 0x008fe2000f8ec0ff */
[----:B------:R-:W1:Y:S03]  /*3440*/  LDCU UR6, c[0x0][0x38c] ;  /* 0x00007180ff0677ac */ /* 0x000e660008000800 */
[----:B------:R-:W-:Y:S02]  /*3450*/  UIADD3 UR14, UPT, UPT, UR8, 0x3300, URZ ;  /* 0x00003300080e7890 */ /* 0x000fe4000fffe0ff */
[----:B------:R-:W-:-:S03]  /*3460*/  UIADD3 UR15, UPT, UPT, UR8, 0x8300, URZ ;  /* 0x00008300080f7890 */ /* 0x000fc6000fffe0ff */
[----:B--2---:R-:W2:Y:S01]  /*3470*/  LDS R2, [UR8+0x140] ;  /* 0x00014008ff027984 */ /* 0x004ea20008000800 */
[----:B------:R-:W-:Y:S02]  /*3480*/  USHF.R.U32.HI UR14, URZ, 0x4, UR14 ;  /* 0x00000004ff0e7899 */ /* 0x000fe4000801160e */
[----:B------:R-:W-:Y:S02]  /*3490*/  USHF.R.U32.HI UR15, URZ, 0x4, UR15 ;  /* 0x00000004ff0f7899 */ /* 0x000fe4000801160f */
[----:B------:R-:W-:Y:S02]  /*34a0*/  ULOP3.LUT UR14, UR14, 0x3fff, URZ, 0xc0, !UPT ;  /* 0x00003fff0e0e7892 */ /* 0x000fe4000f8ec0ff */
[----:B------:R-:W-:Y:S02]  /*34b0*/  ULOP3.LUT UR15, UR15, 0x3fff, URZ, 0xc0, !UPT ;  /* 0x00003fff0f0f7892 */ /* 0x000fe4000f8ec0ff */
[----:B------:R-:W-:Y:S02]  /*34c0*/  ULOP3.LUT UR14, UR14, 0x10000, URZ, 0xfc, !UPT ;  /* 0x000100000e0e7892 */ /* 0x000fe4000f8efcff */
[----:B-1----:R-:W-:-:S02]  /*34d0*/  UIADD3 UR6, UPT, UPT, UR6, 0x1f, URZ ;  /* 0x0000001f06067890 */ /* 0x002fc4000fffe0ff */
[----:B------:R-:W-:Y:S02]  /*34e0*/  ULOP3.LUT UR15, UR15, 0x10000, URZ, 0xfc, !UPT ;  /* 0x000100000f0f7892 */ /* 0x000fe4000f8efcff */
[----:B------:R-:W-:Y:S01]  /*34f0*/  USHF.R.S32.HI UR7, URZ, 0x1f, UR6 ;  /* 0x0000001fff077899 */ /* 0x000fe20008011406 */
[----:B------:R-:W-:Y:S01]  /*3500*/  UMOV UR28, 0x0 ;  /* 0x00000000001c7882 */ /* 0x000fe20000000000 */
[----:B------:R-:W-:Y:S02]  /*3510*/  UMOV UR29, 0x8100490 ;  /* 0x08100490001d7882 */ /* 0x000fe40000000000 */
[----:B------:R-:W-:Y:S01]  /*3520*/  ULEA.HI UR7, UR7, UR6, URZ, 0x5 ;  /* 0x0000000607077291 */ /* 0x000fe2000f8f28ff */
[----:B------:R-:W-:Y:S01]  /*3530*/  UMOV UR26, 0x0 ;  /* 0x00000000001a7882 */ /* 0x000fe20000000000 */
[----:B------:R-:W-:Y:S02]  /*3540*/  UMOV UR27, 0x8100490 ;  /* 0x08100490001b7882 */ /* 0x000fe40000000000 */
[----:B------:R-:W-:-:S04]  /*3550*/  USHF.R.S32.HI UR7, URZ, 0x5, UR7 ;  /* 0x00000005ff077899 */ /* 0x000fc80008011407 */
[----:B------:R-:W-:-:S04]  /*3560*/  UISETP.LT.AND UP0, UPT, UR7, 0x1, UPT ;  /* 0x000000010700788c */ /* 0x000fc8000bf01270 */
[----:B------:R-:W-:Y:S01]  /*3570*/  USEL UR23, UR7, 0x1, !UP0 ;  /* 0x0000000107177887 */ /* 0x000fe2000c000000 */
[----:B--2---:R-:W-:Y:S02]  /*3580*/  R2UR UR24, R2 ;  /* 0x00000000021872ca */ /* 0x004fe400000e0000 */
[----:B------:R-:W-:-:S13]  /*3590*/  CS2R R2, SRZ ;  /* 0x0000000000027805 */ /* 0x000fda000001ff00 */
.L_x_75:
[C---:B------:R-:W-:Y:S02]  /*35a0*/  LEA R0, R8.reuse, UR8, 0x3 ;  /* 0x0000000808007c11 */ /* 0x040fe4000f8e18ff */
[----:B------:R-:W-:Y:S02]  /*35b0*/  SHF.L.U32 R5, R3, 0x1f, RZ ;  /* 0x0000001f03057819 */ /* 0x000fe400000006ff */
[----:B------:R-:W-:Y:S02]  /*35c0*/  LEA R4, R8, UR8, 0x4 ;  /* 0x0000000808047c11 */ /* 0x000fe4000f8e20ff */
[----:B------:R-:W1:Y:S02]  /*35d0*/  SYNCS.PHASECHK.TRANS64.TRYWAIT P0, [R0+URZ+0x90], R5 ;  /* 0x00009005000075a7 */ /* 0x000e6400080011ff */
[----:B-1-34-:R-:W-:Y:S05]  /*35e0*/  @!P0 BRA `(.L_x_68) ;  /* 0x00000044005c8947 */ /* 0x01afea0003800000 */
.L_x_154:
[----:B-1----:R-:W1:Y:S01]  /*35f0*/  LDS.128 R4, [R4+0x120] ;  /* 0x0001200004047984 */ /* 0x002e620000000c00 */
[----:B------:R-:W-:Y:S02]  /*3600*/  VIADD R0, R0, 0xa0 ;  /* 0x000000a000007836 */ /* 0x000fe40000000000 */
[----:B------:R-:W-:Y:S01]  /*3610*/  VIADD R8, R8, 0x1 ;  /* 0x0000000108087836 */ /* 0x000fe20000000000 */
[----:B------:R-:W-:Y:S01]  /*3620*/  @!PT LDS RZ, [RZ] ;  /* 0x00000000fffff984 */ /* 0x000fe20000000800 */
[----:B------:R-:W-:Y:S01]  /*3630*/  @!PT LDS RZ, [RZ] ;  /* 0x00000000fffff984 */ /* 0x000fe20000000800 */
[----:B------:R-:W-:Y:S01]  /*3640*/  @!PT LDS RZ, [RZ] ;  /* 0x00000000fffff984 */ /* 0x000fe20000000800 */
[----:B------:R-:W-:Y:S01]  /*3650*/  @!PT LDS RZ, [RZ] ;  /* 0x00000000fffff984 */ /* 0x000fe20000000800 */
[----:B------:R2:W-:Y:S06]  /*3660*/  MEMBAR.ALL.CTA ;  /* 0x0000000000007992 */ /* 0x0005ec0000008000 */
[----:B--2---:R-:W2:Y:S01]  /*3670*/  FENCE.VIEW.ASYNC.S ;  /* 0x00000000000073c6 */ /* 0x004ea20000000000 */
[----:B------:R-:W-:-:S04]  /*3680*/  PRMT R0, RZ, 0x654, R0 ;  /* 0x00000654ff007816 */ /* 0x000fc80000000000 */
[----:B--2---:R2:W-:Y:S01]  /*3690*/  SYNCS.ARRIVE.TRANS64.RED.A1T0 RZ, [R0+URZ], RZ ;  /* 0x000000ff00ff79a7 */ /* 0x0045e200081004ff */
[----:B-1----:R-:W-:Y:S01]  /*36a0*/  LOP3.LUT P1, RZ, R6, 0x1, RZ, 0xc0, !PT ;  /* 0x0000000106ff7812 */ /* 0x002fe2000782c0ff */
[----:B--2---:R-:W-:-:S12]  /*36b0*/  BRA.U UP2, `(.L_x_69) ;  /* 0x0000000102e07547 */ /* 0x004fd8000b800000 */
[----:B------:R-:W1:Y:S01]  /*36c0*/  LDCU UR6, c[0x0][0x38c] ;  /* 0x00007180ff0677ac */ /* 0x000e620008000800 */
[----:B------:R-:W-:Y:S02]  /*36d0*/  PLOP3.LUT P2, PT, PT, PT, PT, 0x80, 0x8 ;  /* 0x000000000008781c */ /* 0x000fe40003f4f070 */
[----:B------:R-:W-:Y:S01]  /*36e0*/  SHF.L.U32 R5, R9, 0x1f, RZ ;  /* 0x0000001f09057819 */ /* 0x000fe200000006ff */
[----:B------:R-:W-:Y:S02]  /*36f0*/  ULEA UR10, UR22, UR8, 0x3 ;  /* 0x00000008160a7291 */ /* 0x000fe4000f8e18ff */
[----:B------:R-:W-:Y:S02]  /*3700*/  ULEA UR11, UR22, UR24, 0x5 ;  /* 0x00000018160b7291 */ /* 0x000fe4000f8e28ff */
[----:B-1----:R-:W-:-:S06]  /*3710*/  UISETP.GE.AND UP0, UPT, UR6, 0x1, UPT ;  /* 0x000000010600788c */ /* 0x002fcc000bf06270 */
[----:B------:R-:W-:-:S05]  /*3720*/  PLOP3.LUT P0, PT, PT, PT, UP0, 0x80, 0x8 ;  /* 0x000000000008781c */ /* 0x000fca0003f0f008 */
[----:B------:R-:W-:-:S08]  /*3730*/  @UP0 ULEA UR6, UR21, UR8, 0x3 ;  /* 0x0000000815060291 */ /* 0x000fd0000f8e18ff */
[----:B------:R-:W-:-:S04]  /*3740*/  @P0 SHF.L.U32 R0, R2, 0x1f, RZ ;  /* 0x0000001f02000819 */ /* 0x000fc800000006ff */
[----:B------:R1:W2:Y:S01]  /*3750*/  @P0 SYNCS.PHASECHK.TRANS64.TRYWAIT P2, [UR6], R0 ;  /* 0x00000000ff0005a7 */ /* 0x0002a20008041106 */
[----:B------:R-:W3:Y:S02]  /*3760*/  SYNCS.PHASECHK.TRANS64.TRYWAIT P0, [UR10+0xd0], R5 ;  /* 0x0000d005ff0075a7 */ /* 0x000ee4000800110a */
[----:B-123--:R-:W-:Y:S05]  /*3770*/  @!P0 BRA `(.L_x_70) ;  /* 0x00000044000c8947 */ /* 0x00efea0003800000 */
.L_x_156:
[----:B------:R-:W-:Y:S01]  /*3780*/  UMOV UR19, UR20 ;  /* 0x0000001400137c82 */ /* 0x000fe20008000000 */
[----:B------:R-:W-:Y:S05]  /*3790*/  BRA.U !UP0, `(.L_x_71) ;  /* 0x0000000108987547 */ /* 0x000fea000b800000 */
[----:B------:R-:W-:Y:S02]  /*37a0*/  UIADD3 UR19, UPT, UPT, UR23, UR20, URZ ;  /* 0x0000001417137290 */ /* 0x000fe4000fffe0ff */
[----:B------:R-:W-:Y:S01]  /*37b0*/  UPLOP3.LUT UP3, UPT, UPT, UPT, UPT, 0x40, 0x4 ;  /* 0x000000000004789c */ /* 0x000fe20003f6e870 */
[----:B------:R-:W-:Y:S01]  /*37c0*/  UMOV UR18, UR7 ;  /* 0x0000000700127c82 */ /* 0x000fe20008000000 */
[----:B------:R-:W-:-:S09]  /*37d0*/  UMOV UR17, UR21 ;  /* 0x0000001500117c82 */ /* 0x000fd20008000000 */
.L_x_74:
[----:B--2---:R-:W-:Y:S01]  /*37e0*/  ULEA UR9, UR17, UR8, 0x3 ;  /* 0x0000000811097291 */ /* 0x004fe2000f8e18ff */
[----:B---3--:R-:W-:Y:S11]  /*37f0*/  @P2 BRA `(.L_x_72) ;  /* 0x00000000000c2947 */ /* 0x008ff60003800000 */
[----:B-1----:R-:W-:Y:S04]  /*3800*/  SHF.L.U32 R5, R2, 0x1f, RZ ;  /* 0x0000001f02057819 */ /* 0x002fe800000006ff */
[----:B------:R-:W1:Y:S02]  /*3810*/  SYNCS.PHASECHK.TRANS64.TRYWAIT P0, [UR9], R5 ;  /* 0x00000005ff0075a7 */ /* 0x000e640008001109 */
[----:B-1----:R-:W-:Y:S05]  /*3820*/  @!P0 BRA `(.L_x_73) ;  /* 0x0000004000f88947 */ /* 0x002fea0003800000 */
.L_x_72:
[----:B------:R-:W-:Y:S01]  /*3830*/  UISETP.NE.AND UP0, UPT, UR18, 0x1, UPT ;  /* 0x000000011200788c */ /* 0x000fe2000bf05270 */
[----:B------:R-:W-:Y:S01]  /*3840*/  PLOP3.LUT P2, PT, PT, PT, PT, 0x80, 0x8 ;  /* 0x000000000008781c */ /* 0x000fe20003f4f070 */
[----:B------:R-:W-:Y:S02]  /*3850*/  UIADD3 UR21, UPT, UPT, UR17, 0x1, URZ ;  /* 0x0000000111157890 */ /* 0x000fe4000fffe0ff */
[----:B------:R-:W-:Y:S02]  /*3860*/  ULEA UR30, UR17, UR15, 0x7 ;  /* 0x0000000f111e7291 */ /* 0x000fe4000f8e38ff */
[----:B------:R-:W-:Y:S01]  /*3870*/  UISETP.NE.AND UP1, UPT, UR21, 0x5, UPT ;  /* 0x000000051500788c */ /* 0x000fe2000bf25270 */
[----:B------:R-:W-:Y:S01]  /*3880*/  PLOP3.LUT P0, PT, PT, PT, UP0, 0x80, 0x8 ;  /* 0x000000000008781c */ /* 0x000fe20003f0f008 */
[----:B------:R-:W-:Y:S02]  /*3890*/  ULEA UR32, UR17, UR14, 0x8 ;  /* 0x0000000e11207291 */ /* 0x000fe4000f8e40ff */
[----:B------:R-:W-:Y:S02]  /*38a0*/  USEL UR16, URZ, 0x1, UP1 ;  /* 0x00000001ff107887 */ /* 0x000fe40008800000 */
[----:B------:R-:W-:Y:S02]  /*38b0*/  USEL UR21, UR21, URZ, UP1 ;  /* 0x000000ff15157287 */ /* 0x000fe40008800000 */
[----:B------:R-:W-:Y:S02]  /*38c0*/  UIADD3 UR36, UPT, UPT, UR30, 0x2, URZ ;  /* 0x000000021e247890 */ /* 0x000fe4000fffe0ff */
[----:B------:R-:W-:Y:S01]  /*38d0*/  @UP0 ULEA UR6, UR21, UR8, 0x3 ;  /* 0x0000000815060291 */ /* 0x000fe2000f8e18ff */
[----:B------:R-:W-:Y:S01]  /*38e0*/  LOP3.LUT R2, R2, UR16, RZ, 0x3c, !PT ;  /* 0x0000001002027c12 */ /* 0x000fe2000f8e3cff */
[----:B------:R-:W-:Y:S02]  /*38f0*/  UIADD3 UR34, UPT, UPT, UR32, 0x2, URZ ;  /* 0x0000000220227890 */ /* 0x000fe4000fffe0ff */
[----:B------:R-:W-:Y:S01]  /*3900*/  UIADD3 UR9, UPT, UPT, UR9, 0x28, URZ ;  /* 0x0000002809097890 */ /* 0x000fe2000fffe0ff */
[----:B-1----:R-:W-:Y:S01]  /*3910*/  @P0 SHF.L.U32 R0, R2, 0x1f, RZ ;  /* 0x0000001f02000819 */ /* 0x002fe200000006ff */
[----:B------:R-:W-:Y:S01]  /*3920*/  UMOV UR31, 0x80004020 ;  /* 0x80004020001f7882 */ /* 0x000fe20000000000 */
[----:B------:R-:W-:Y:S01]  /*3930*/  UMOV UR33, 0x80004020 ;  /* 0x8000402000217882 */ /* 0x000fe20000000000 */
[----:B------:R-:W-:Y:S01]  /*3940*/  UMOV UR37, 0x80004020 ;  /* 0x8000402000257882 */ /* 0x000fe20000000000 */
[----:B------:R2:W3:Y:S01]  /*3950*/  @P0 SYNCS.PHASECHK.TRANS64.TRYWAIT P2, [UR6], R0 ;  /* 0x00000000ff0005a7 */ /* 0x0004e20008041106 */
[----:B------:R-:W-:Y:S01]  /*3960*/  UIADD3 UR20, UPT, UPT, UR20, 0x1, URZ ;  /* 0x0000000114147890 */ /* 0x000fe2000fffe0ff */
[----:B------:R2:W-:Y:S01]  /*3970*/  UTCHMMA.2CTA gdesc[UR32], gdesc[UR30], tmem[UR11], tmem[UR28], idesc[UR29], UP3 ;  /* 0x00ff1c1e200075ea */ /* 0x0005e20009a0000b */
[----:B------:R-:W-:Y:S02]  /*3980*/  UIADD3 UR18, UPT, UPT, UR18, -0x1, URZ ;  /* 0xffffffff12127890 */ /* 0x000fe4000fffe0ff */
[----:B------:R-:W-:Y:S02]  /*3990*/  UISETP.NE.AND UP0, UPT, UR20, UR19, UPT ;  /* 0x000000131400728c */ /* 0x000fe4000bf05270 */
[----:B------:R-:W-:Y:S01]  /*39a0*/  UPLOP3.LUT UP3, UPT, UPT, UPT, UPT, 0x80, 0x8 ;  /* 0x000000000008789c */ /* 0x000fe20003f6f070 */
[----:B------:R-:W-:Y:S01]  /*39b0*/  UMOV UR35, 0x80004020 ;  /* 0x8000402000237882 */ /* 0x000fe20000000000 */
[----:B------:R-:W-:Y:S01]  /*39c0*/  UMOV UR17, UR21 ;  /* 0x0000001500117c82 */ /* 0x000fe20008000000 */
[----:B------:R2:W-:Y:S01]  /*39d0*/  UTCHMMA.2CTA gdesc[UR34], gdesc[UR36], tmem[UR11], tmem[UR26], idesc[UR27], UPT ;  /* 0x00ff1a24220075ea */ /* 0x0005e2000ba0000b */
[----:B------:R2:W-:Y:S03]  /*39e0*/  UTCBAR.2CTA.MULTICAST [UR9], URZ, UR13 ;  /* 0x000000ff090073e9 */ /* 0x0005e6000820080d */
[----:B------:R-:W-:Y:S05]  /*39f0*/  BRA.U UP0, `(.L_x_74) ;  /* 0xfffffffd00787547 */ /* 0x000fea000b83ffff */
.L_x_71:
[----:B------:R-:W-:Y:S01]  /*3a00*/  UIADD3 UR10, UPT, UPT, UR10, 0xb0, URZ ;  /* 0x000000b00a0a7890 */ /* 0x000fe2000fffe0ff */
[----:B------:R-:W-:-:S08]  /*3a10*/  UMOV UR20, UR19 ;  /* 0x0000001300147c82 */ /* 0x000fd00008000000 */
[----:B------:R4:W-:Y:S01]  /*3a20*/  UTCBAR.2CTA.MULTICAST [UR10], URZ, UR12 ;  /* 0x000000ff0a0073e9 */ /* 0x0009e2000820080c */
[----:B------:R-:W-:Y:S02]  /*3a30*/  NOP ;  /* 0x0000000000007918 */ /* 0x000fe40000000000 */
.L_x_69:
[----:B------:R-:W-:Y:S01]  /*3a40*/  UIADD3 UR22, UPT, UPT, UR22, 0x1, URZ ;  /* 0x0000000116167890 */ /* 0x000fe2000fffe0ff */
[----:B------:R-:W-:-:S03]  /*3a50*/  ISETP.NE.AND P0, PT, R8, 0x2, PT ;  /* 0x000000020800780c */ /* 0x000fc60003f05270 */
[----:B------:R-:W-:Y:S01]  /*3a60*/  UISETP.NE.AND UP0, UPT, UR22, 0x4, UPT ;  /* 0x000000041600788c */ /* 0x000fe2000bf05270 */
[----:B-12---:R-:W-:Y:S02]  /*3a70*/  SEL R0, RZ, 0x1, P0 ;  /* 0x00000001ff007807 */ /* 0x006fe40000000000 */
[----:B------:R-:W-:Y:S01]  /*3a80*/  SEL R8, R8, RZ, P0 ;  /* 0x000000ff08087207 */ /* 0x000fe20000000000 */
[----:B------:R-:W-:Y:S01]  /*3a90*/  USEL UR6, URZ, 0x1, UP0 ;  /* 0x00000001ff067887 */ /* 0x000fe20008000000 */
[----:B------:R-:W-:Y:S01]  /*3aa0*/  LOP3.LUT R3, R3, R0, RZ, 0x3c, !PT ;  /* 0x0000000003037212 */ /* 0x000fe200078e3cff */
[----:B------:R-:W-:-:S04]  /*3ab0*/  USEL UR22, UR22, URZ, UP0 ;  /* 0x000000ff16167287 */ /* 0x000fc80008000000 */
[----:B------:R-:W-:Y:S01]  /*3ac0*/  LOP3.LUT R9, R9, UR6, RZ, 0x3c, !PT ;  /* 0x0000000609097c12 */ /* 0x000fe2000f8e3cff */
[----:B------:R-:W-:Y:S07]  /*3ad0*/  @P1 BRA `(.L_x_75) ;  /* 0xfffffff800b01947 */ /* 0x000fee000383ffff */
[----:B------:R-:W1:Y:S01]  /*3ae0*/  S2UR UR6, SR_CgaCtaId ;  /* 0x00000000000679c3 */ /* 0x000e620000008800 */
[----:B------:R-:W-:Y:S01]  /*3af0*/  ELECT P0, URZ, PT ;  /* 0x0000000000ff782f */ /* 0x000fe20003800000 */
[----:B------:R-:W-:Y:S01]  /*3b00*/  HFMA2 R0, -RZ, RZ, 0, 5.9604644775390625e-08 ;  /* 0x00000001ff007431 */ /* 0x000fe200000001ff */
[----:B------:R-:W-:-:S05]  /*3b10*/  UMOV UR7, 0x40 ;  /* 0x0000004000077882 */ /* 0x000fca0000000000 */
[----:B------:R-:W-:Y:S01]  /*3b20*/  UVIRTCOUNT.DEALLOC.SMPOOL 0x80 ;  /* 0x000000800000784c */ /* 0x000fe20000000000 */
[----:B------:R-:W-:Y:S02]  /*3b30*/  UISETP.NE.AND UP0, UPT, UR5, URZ, UPT ;  /* 0x000000ff0500728c */ /* 0x000fe4000bf05270 */
[----:B-1----:R-:W-:-:S09]  /*3b40*/  ULEA UR6, UR6, UR7, 0x18 ;  /* 0x0000000706067291 */ /* 0x002fd2000f8ec0ff */
[----:B------:R1:W-:Y:S01]  /*3b50*/  @P0 STS.U8 [UR6+0x1c], R0 ;  /* 0x00001c00ff000988 */ /* 0x0003e20008000006 */
[----:B------:R-:W-:Y:S05]  /*3b60*/  BRA.U UP0, `(.L_x_76) ;  /* 0x0000000100a07547 */ /* 0x000fea000b800000 */
[----:B------:R-:W-:Y:S01]  /*3b70*/  UIADD3 UR5, UPT, UPT, UR8, 0xd0, URZ ;  /* 0x000000d008057890 */ /* 0x000fe2000fffe0ff */
[----:B------:R-:W-:-:S03]  /*3b80*/  SHF.L.U32 R3, R9, 0x1f, RZ ;  /* 0x0000001f09037819 */ /* 0x000fc600000006ff */
[----:B------:R-:W-:-:S09]  /*3b90*/  ULEA UR7, UR22, UR5, 0x3 ;  /* 0x0000000516077291 */ /* 0x000fd2000f8e18ff */
[----:B------:R-:W2:Y:S02]  /*3ba0*/  SYNCS.PHASECHK.TRANS64.TRYWAIT P0, [UR7], R3 ;  /* 0x00000003ff0075a7 */ /* 0x000ea40008001107 */
[----:B--2---:R-:W-:Y:S05]  /*3bb0*/  @!P0 BRA `(.L_x_77) ;  /* 0x00000040002c8947 */ /* 0x004fea0003800000 */
.L_x_159:
[----:B------:R-:W-:-:S04]  /*3bc0*/  UIADD3 UR9, UPT, UPT, UR22, 0x1, URZ ;  /* 0x0000000116097890 */ /* 0x000fc8000fffe0ff */
[----:B------:R-:W-:-:S04]  /*3bd0*/  UISETP.NE.AND UP1, UPT, UR9, 0x4, UPT ;  /* 0x000000040900788c */ /* 0x000fc8000bf25270 */
[----:B----4-:R-:W-:Y:S02]  /*3be0*/  USEL UR10, URZ, 0x1, UP1 ;  /* 0x00000001ff0a7887 */ /* 0x010fe40008800000 */
[----:B------:R-:W-:-:S04]  /*3bf0*/  USEL UR9, UR9, URZ, UP1 ;  /* 0x000000ff09097287 */ /* 0x000fc80008800000 */
[----:B------:R-:W-:Y:S01]  /*3c00*/  ULEA UR7, UR9, UR5, 0x3 ;  /* 0x0000000509077291 */ /* 0x000fe2000f8e18ff */
[----:B------:R-:W-:-:S04]  /*3c10*/  LOP3.LUT R2, R9, UR10, RZ, 0x3c, !PT ;  /* 0x0000000a09027c12 */ /* 0x000fc8000f8e3cff */
[----:B-1----:R-:W-:-:S04]  /*3c20*/  SHF.L.U32 R3, R2, 0x1f, RZ ;  /* 0x0000001f02037819 */ /* 0x002fc800000006ff */
[----:B------:R-:W1:Y:S02]  /*3c30*/  SYNCS.PHASECHK.TRANS64.TRYWAIT P0, [UR7], R3 ;  /* 0x00000003ff0075a7 */ /* 0x000e640008001107 */
[----:B-1----:R-:W-:Y:S05]  /*3c40*/  @!P0 BRA `(.L_x_78) ;  /* 0x0000004000208947 */ /* 0x002fea0003800000 */
.L_x_161:
        /* <DEDUP_REMOVED lines=9> */
.L_x_163:
[----:B------:R-:W-:-:S04]  /*3ce0*/  UIADD3 UR9, UPT, UPT, UR9, 0x1, URZ ;  /* 0x0000000109097890 */ /* 0x000fc8000fffe0ff */
[----:B------:R-:W-:-:S04]  /*3cf0*/  UISETP.NE.AND UP1, UPT, UR9, 0x4, UPT ;  /* 0x000000040900788c */ /* 0x000fc8000bf25270 */
[----:B------:R-:W-:Y:S02]  /*3d00*/  USEL UR7, URZ, 0x1, UP1 ;  /* 0x00000001ff077887 */ /* 0x000fe40008800000 */
[----:B------:R-:W-:-:S04]  /*3d10*/  USEL UR9, UR9, URZ, UP1 ;  /* 0x000000ff09097287 */ /* 0x000fc80008800000 */
[----:B------:R-:W-:Y:S01]  /*3d20*/  ULEA UR9, UR9, UR5, 0x3 ;  /* 0x0000000509097291 */ /* 0x000fe2000f8e18ff */
[----:B-1----:R-:W-:-:S04]  /*3d30*/  LOP3.LUT R3, R2, UR7, RZ, 0x3c, !PT ;  /* 0x0000000702037c12 */ /* 0x002fc8000f8e3cff */
[----:B------:R-:W-:Y:S01]  /*3d40*/  SHF.L.U32 R3, R3, 0x1f, RZ ;  /* 0x0000001f03037819 */ /* 0x000fe200000006ff */
[----:B------:R-:W-:-:S04]  /*3d50*/  IMAD.U32 R0, RZ, RZ, UR9 ;  /* 0x00000009ff007e24 */ /* 0x000fc8000f8e00ff */
[----:B------:R1:W2:Y:S03]  /*3d60*/  SYNCS.PHASECHK.TRANS64.TRYWAIT P0, [R0+URZ], R3 ;  /* 0x00000003000075a7 */ /* 0x0002a600080011ff */
[----:B--2---:R-:W-:Y:S05]  /*3d70*/  @!P0 NANOSLEEP.SYNCS 0x989680 ;  /* 0x009896800000895d */ /* 0x004fea0003900000 */
[----:B------:R-:W2:Y:S02]  /*3d80*/  @!P0 SYNCS.PHASECHK.TRANS64 P0, [R0+URZ], R3 ;  /* 0x00000003000085a7 */ /* 0x000ea400080010ff */
[----:B--2---:R-:W-:Y:S05]  /*3d90*/  @P0 BRA `(.L_x_80) ;  /* 0x0000000000200947 */ /* 0x004fea0003800000 */
.L_x_81:
[----:B--2---:R2:W4:Y:S02]  /*3da0*/  SYNCS.PHASECHK.TRANS64.TRYWAIT P0, [R0+URZ], R3 ;  /* 0x00000003000075a7 */ /* 0x00452400080011ff */
[----:B----4-:R-:W-:Y:S05]  /*3db0*/  @!P0 NANOSLEEP.SYNCS 0x989680 ;  /* 0x009896800000895d */ /* 0x010fea0003900000 */
[----:B------:R-:W4:Y:S02]  /*3dc0*/  @!P0 SYNCS.PHASECHK.TRANS64 P0, [R0+URZ], R3 ;  /* 0x00000003000085a7 */ /* 0x000f2400080010ff */
[----:B----4-:R-:W-:Y:S05]  /*3dd0*/  @!P0 BRA `(.L_x_81) ;  /* 0xfffffffc00f08947 */ /* 0x010fea000383ffff */
[----:B------:R-:W-:Y:S05]  /*3de0*/  BRA `(.L_x_80) ;  /* 0x00000000000c7947 */ /* 0x000fea0003800000 */
.L_x_76:
[----:B------:R-:W-:-:S04]  /*3df0*/  UIADD3 UR5, UPT, UPT, UR8, 0x110, URZ ;  /* 0x0000011008057890 */ /* 0x000fc8000fffe0ff */
[----:B------:R-:W-:-:S09]  /*3e00*/  UPRMT UR5, UR4, 0x654, UR5 ;  /* 0x0000065404057896 */ /* 0x000fd20008000005 */
[----:B------:R-:W-:Y:S03]  /*3e10*/  SYNCS.ARRIVE.TRANS64.RED.A1T0 RZ, [UR5], RZ ;  /* 0x000000ffffff79a7 */ /* 0x000fe60008100405 */
.L_x_80:
[----:B-12---:R-:W-:Y:S01]  /*3e20*/  SHF.L.U32 R3, RZ, 0x1f, RZ ;  /* 0x0000001fff037819 */ /* 0x006fe200000006ff */
[----:B------:R-:W-:Y:S01]  /*3e30*/  UIADD3 UR5, UPT, UPT, UR8, 0x110, URZ ;  /* 0x0000011008057890 */ /* 0x000fe2000fffe0ff */
[----:B------:R-:W-:Y:S02]  /*3e40*/  PLOP3.LUT P0, PT, PT, PT, UP0, 0x80, 0x8 ;  /* 0x000000000008781c */ /* 0x000fe40003f0f008 */
[----:B------:R-:W1:Y:S02]  /*3e50*/  SYNCS.PHASECHK.TRANS64.TRYWAIT P1, [UR8+0x110], R3 ;  /* 0x00011003ff0075a7 */ /* 0x000e640008021108 */
[----:B-1----:R-:W-:Y:S09]  /*3e60*/  @!P1 BRA `(.L_x_82) ;  /* 0x0000003c00c89947 */ /* 0x002ff20003800000 */
.L_x_165:
[----:B------:R-:W-:Y:S01]  /*3e70*/  @!UP0 UPRMT UR5, UR4, 0x654, UR5 ;  /* 0x0000065404058896 */ /* 0x000fe20008000005 */
[----:B------:R-:W-:Y:S02]  /*3e80*/  UMOV UR8, 0xffff ;  /* 0x0000ffff00087882 */ /* 0x000fe40000000000 */
[----:B------:R-:W-:-:S06]  /*3e90*/  UMOV UR4, 0x1 ;  /* 0x0000000100047882 */ /* 0x000fcc0000000000 */
[----:B------:R-:W-:Y:S01]  /*3ea0*/  @!P0 SYNCS.ARRIVE.TRANS64.RED.A1T0 RZ, [UR5], RZ ;  /* 0x000000ffffff89a7 */ /* 0x000fe20008100405 */
[----:B------:R-:W-:Y:S01]  /*3eb0*/  NOP ;  /* 0x0000000000007918 */ /* 0x000fe20000000000 */
[----:B-1----:R-:W1:Y:S01]  /*3ec0*/  LDS R0, [UR6+0x14] ;  /* 0x00001406ff007984 */ /* 0x002e620008000800 */
[----:B------:R-:W-:-:S04]  /*3ed0*/  ULOP3.LUT UR5, UR24, 0xffff, URZ, 0xc0, !UPT ;  /* 0x0000ffff18057892 */ /* 0x000fc8000f8ec0ff */
[----:B------:R-:W-:-:S04]  /*3ee0*/  USHF.R.U32.HI UR5, URZ, 0x5, UR5 ;  /* 0x00000005ff057899 */ /* 0x000fc80008011605 */
[----:B------:R-:W-:Y:S02]  /*3ef0*/  USHF.L.U32 UR8, UR8, UR5, URZ ;  /* 0x0000000508087299 */ /* 0x000fe400080006ff */
[----:B------:R-:W-:-:S04]  /*3f00*/  USHF.L.U32 UR4, UR4, UR5, URZ ;  /* 0x0000000504047299 */ /* 0x000fc800080006ff */
[----:B-1----:R-:W-:-:S04]  /*3f10*/  LOP3.LUT R0, R0, UR8, RZ, 0xc0, !PT ;  /* 0x0000000800007c12 */ /* 0x002fc8000f8ec0ff */
[----:B------:R-:W-:-:S13]  /*3f20*/  ISETP.NE.AND P0, PT, R0, UR8, PT ;  /* 0x0000000800007c0c */ /* 0x000fda000bf05270 */
[----:B------:R-:W-:Y:S05]  /*3f30*/  @P0 BRA `(.L_x_83) ;  /* 0x0000000000580947 */ /* 0x000fea0003800000 */
[----:B------:R-:W1:Y:S02]  /*3f40*/  LDS R0, [UR6+0x18] ;  /* 0x00001806ff007984 */ /* 0x000e640008000800 */
[----:B-1----:R-:W-:-:S04]  /*3f50*/  LOP3.LUT R0, R0, UR4, RZ, 0xc0, !PT ;  /* 0x0000000400007c12 */ /* 0x002fc8000f8ec0ff */
[----:B------:R-:W-:-:S13]  /*3f60*/  ISETP.NE.AND P0, PT, R0, UR4, PT ;  /* 0x0000000400007c0c */ /* 0x000fda000bf05270 */
[----:B------:R-:W-:Y:S05]  /*3f70*/  @P0 BRA `(.L_x_84) ;  /* 0x00000000003c0947 */ /* 0x000fea0003800000 */
[----:B------:R-:W1:Y:S01]  /*3f80*/  S2R R2, SR_LANEID ;  /* 0x0000000000027919 */ /* 0x000e620000000000 */
[----:B------:R-:W-:Y:S01]  /*3f90*/  ULOP3.LUT UR8, URZ, UR8, URZ, 0x33, !UPT ;  /* 0x00000008ff087292 */ /* 0x000fe2000f8e33ff */
[----:B------:R-:W-:Y:S01]  /*3fa0*/  LOP3.LUT R4, RZ, UR4, RZ, 0x33, !PT ;  /* 0x00000004ff047c12 */ /* 0x000fe2000f8e33ff */
[----:B------:R-:W-:Y:S02]  /*3fb0*/  VOTEU.ANY UR7, UPT, PT ;  /* 0x0000000000077886 */ /* 0x000fe400038e0100 */
[----:B------:R-:W-:Y:S01]  /*3fc0*/  UFLO.U32 UR7, UR7 ;  /* 0x00000007000772bd */ /* 0x000fe200080e0000 */
[----:B------:R-:W2:Y:S01]  /*3fd0*/  REDUX UR4, R4 ;  /* 0x00000000040473c4 */ /* 0x000ea20000000000 */
[----:B------:R-:W-:-:S06]  /*3fe0*/  IMAD.U32 R0, RZ, RZ, UR8 ;  /* 0x00000008ff007e24 */ /* 0x000fcc000f8e00ff */
[----:B------:R1:W-:Y:S01]  /*3ff0*/  UTCATOMSWS.AND URZ, UR8 ;  /* 0x0000000800ff79e3 */ /* 0x0003e20008000000 */
[----:B------:R-:W3:Y:S01]  /*4000*/  REDUX UR5, R0 ;  /* 0x00000000000573c4 */ /* 0x000ee20000000000 */
[----:B-1----:R-:W-:Y:S01]  /*4010*/  ISETP.EQ.U32.AND P0, PT, R2, UR7, PT ;  /* 0x0000000702007c0c */ /* 0x002fe2000bf02070 */
[----:B--2---:R-:W-:Y:S01]  /*4020*/  IMAD.U32 R2, RZ, RZ, UR4 ;  /* 0x00000004ff027e24 */ /* 0x004fe2000f8e00ff */
[----:B---3--:R-:W-:-:S11]  /*4030*/  MOV R3, UR5 ;  /* 0x0000000500037c02 */ /* 0x008fd60008000f00 */
[----:B------:R1:W-:Y:S04]  /*4040*/  @P0 ATOMS.AND RZ, [UR6+0x14], R3 ;  /* 0x00001403ffff098c */ /* 0x0003e8000a800006 */
[----:B------:R1:W-:Y:S01]  /*4050*/  @P0 ATOMS.AND RZ, [UR6+0x18], R2 ;  /* 0x00001802ffff098c */ /* 0x0003e2000a800006 */
[----:B------:R-:W-:Y:S05]  /*4060*/  BRA `(.L_x_85) ;  /* 0x0000000000147947 */ /* 0x000fea0003800000 */
.L_x_84:
[----:B------:R-:W-:Y:S02]  /*4070*/  MOV R2, 0x4090 ;  /* 0x0000409000027802 */ /* 0x000fe40000000f00 */
[----:B---345:R-:W-:Y:S05]  /*4080*/  CALL.REL.NOINC `($__internal_0_$__cuda_sm10x_tcgen05_guardrail_trap_col_being_dealloced_not_returned_by_alloc) ;  /* 0x0000004000347944 */ /* 0x038fea0003c00000 */
[----:B------:R-:W-:Y:S05]  /*4090*/  BRA `(.L_x_85) ;  /* 0x0000000000087947 */ /* 0x000fea0003800000 */
.L_x_83:
[----:B------:R-:W-:Y:S02]  /*40a0*/  MOV R2, 0x40c0 ;  /* 0x000040c000027802 */ /* 0x000fe40000000f00 */
[----:B---345:R-:W-:Y:S05]  /*40b0*/  CALL.REL.NOINC `($__internal_2_$__cuda_sm10x_tcgen05_guardrail_trap_unallocated_columns_being_dealloced) ;  /* 0x0000004000407944 */ /* 0x038fea0003c00000 */
.L_x_85:
[----:B------:R-:W-:Y:S01]  /*40c0*/  NOP ;  /* 0x0000000000007918 */ /* 0x000fe20000000000 */
[----:B----4-:R-:W-:Y:S05]  /*40d0*/  EXIT ;  /* 0x000000000000794d */ /* 0x010fea0003800000 */
.L_x_56:
[----:B------:R-:W-:-:S09]  /*40e0*/  UISETP.NE.OR UP5, UPT, UR10, 0x3, !UP5 ;  /* 0x000000030a00788c */ /* 0x000fd2000efa5670 */
[----:B------:R-:W-:Y:S05]  /*40f0*/  BRA.U UP5, `(.L_x_86) ;  /* 0x0000000d05e87547 */ /* 0x000fea000b800000 */
[----:B------:R-:W1:Y:S01]  /*4100*/  LDC R0, c[0x0][0xb30] ;  /* 0x0002cc00ff007b82 */ /* 0x000e620000000800 */
[----:B------:R-:W2:Y:S01]  /*4110*/  LDCU.64 UR8, c[0x0][0x888] ;  /* 0x00011100ff0877ac */ /* 0x000ea20008000a00 */
[----:B------:R-:W-:Y:S02]  /*4120*/  HFMA2 R25, -RZ, RZ, 0, 0 ;  /* 0x00000000ff197431 */ /* 0x000fe400000001ff */
[----:B------:R-:W-:Y:S01]  /*4130*/  IMAD.MOV.U32 R34, RZ, RZ, 0x1 ;  /* 0x00000001ff227424 */ /* 0x000fe200078e00ff */
[----:B------:R-:W-:Y:S01]  /*4140*/  MOV R23, 0x1000 ;  /* 0x0000100000177802 */ /* 0x000fe20000000f00 */
[----:B------:R-:W3:Y:S01]  /*4150*/  LDCU.64 UR4, c[0x0][0x890] ;  /* 0x00011200ff0477ac */ /* 0x000ee20008000a00 */
[----:B------:R-:W-:Y:S01]  /*4160*/  IMAD.MOV.U32 R27, RZ, RZ, RZ ;  /* 0x000000ffff1b7224 */ /* 0x000fe200078e00ff */
[----:B------:R-:W4:Y:S01]  /*4170*/  LDC R19, c[0x0][0x370] ;  /* 0x0000dc00ff137b82 */ /* 0x000f220000000800 */
[----:B------:R-:W-:Y:S01]  /*4180*/  UMOV UR7, 0x400 ;  /* 0x0000040000077882 */ /* 0x000fe20000000000 */
[----:B------:R-:W-:-:S02]  /*4190*/  UPLOP3.LUT UP1, UPT, UPT, UPT, UPT, 0x40, 0x4 ;  /* 0x000000000004789c */ /* 0x000fc40003f2e870 */
[----:B------:R-:W-:Y:S01]  /*41a0*/  ULEA UR7, UR37, UR7, 0x18 ;  /* 0x0000000725077291 */ /* 0x000fe2000f8ec0ff */
[----:B------:R-:W-:-:S03]  /*41b0*/  UMOV UR13, URZ ;  /* 0x000000ff000d7c82 */ /* 0x000fc60008000000 */
[----:B------:R-:W4:Y:S01]  /*41c0*/  LDC R2, c[0x0][0xb0c] ;  /* 0x0002c300ff027b82 */ /* 0x000f220000000800 */
[----:B--2---:R-:W-:Y:S02]  /*41d0*/  UISETP.NE.U32.AND UP4, UPT, UR8, URZ, UPT ;  /* 0x000000ff0800728c */ /* 0x004fe4000bf85070 */
[----:B---3--:R-:W-:-:S05]  /*41e0*/  UISETP.NE.U32.AND UP5, UPT, UR4, URZ, UPT ;  /* 0x000000ff0400728c */ /* 0x008fca000bfa5070 */
[----:B------:R-:W2:Y:S01]  /*41f0*/  LDC R18, c[0x0][0xb20] ;  /* 0x0002c800ff127b82 */ /* 0x000ea20000000800 */
[----:B-1----:R-:W-:Y:S01]  /*4200*/  ISETP.NE.AND P1, PT, R0, 0x1, PT ;  /* 0x000000010000780c */ /* 0x002fe20003f25270 */
[----:B------:R-:W-:Y:S02]  /*4210*/  UISETP.NE.AND.EX UP4, UPT, UR9, URZ, UPT, UP4 ;  /* 0x000000ff0900728c */ /* 0x000fe4000bf85340 */
[----:B------:R-:W-:-:S04]  /*4220*/  UISETP.NE.AND.EX UP5, UPT, UR5, URZ, UPT, UP5 ;  /* 0x000000ff0500728c */ /* 0x000fc8000bfa5350 */
[----:B-----5:R-:W1:Y:S08]  /*4230*/  LDC.64 R32, c[0x0][0x348] ;  /* 0x0000d200ff207b82 */ /* 0x020e700000000a00 */
[----:B------:R-:W3:Y:S08]  /*4240*/  LDC.64 R16, c[0x0][0xb10] ;  /* 0x0002c400ff107b82 */ /* 0x000ef00000000a00 */
[----:B------:R-:W1:Y:S08]  /*4250*/  LDC.64 R6, c[0x0][0xb18] ;  /* 0x0002c600ff067b82 */ /* 0x000e700000000a00 */
[----:B------:R-:W1:Y:S08]  /*4260*/  LDC.64 R4, c[0x0][0xb28] ;  /* 0x0002ca00ff047b82 */ /* 0x000e700000000a00 */
[----:B--2-4-:R-:W1:Y:S02]  /*4270*/  LDC R22, c[0x0][0x374] ;  /* 0x0000dd00ff167b82 */ /* 0x014e640000000800 */
.L_x_95:
[----:B------:R-:W-:Y:S02]  /*4280*/  LEA R0, R27, UR7, 0x3 ;  /* 0x000000071b007c11 */ /* 0x000fe4000f8e18ff */
[----:B------:R-:W-:Y:S02]  /*4290*/  SHF.L.U32 R3, R25, 0x1f, RZ ;  /* 0x0000001f19037819 */ /* 0x000fe400000006ff */
[----:B------:R-:W-:Y:S02]  /*42a0*/  LEA R28, R27, UR7, 0x4 ;  /* 0x000000071b1c7c11 */ /* 0x000fe4000f8e20ff */
[----:B--2---:R-:W2:Y:S02]  /*42b0*/  SYNCS.PHASECHK.TRANS64.TRYWAIT P0, [R0+URZ+0x90], R3 ;  /* 0x00009003000075a7 */ /* 0x004ea400080011ff */
[----:B--2---:R-:W-:Y:S05]  /*42c0*/  @!P0 BRA `(.L_x_87) ;  /* 0x0000003800c88947 */ /* 0x004fea0003800000 */
.L_x_166:
[----:B------:R-:W-:Y:S01]  /*42d0*/  ISETP.GE.AND P0, PT, R26, 0x1, PT ;  /* 0x000000011a00780c */ /* 0x000fe20003f06270 */
[----:B------:R-:W4:Y:S01]  /*42e0*/  LDS.128 R28, [R28+0x120] ;  /* 0x000120001c1c7984 */ /* 0x000f220000000c00 */
[----:B--2---:R-:W-:Y:S01]  /*42f0*/  VIADD R0, R0, 0xa0 ;  /* 0x000000a000007836 */ /* 0x004fe20000000000 */
[----:B------:R-:W-:Y:S01]  /*4300*/  @!PT LDS RZ, [RZ] ;  /* 0x00000000fffff984 */ /* 0x000fe20000000800 */
[----:B------:R-:W-:Y:S01]  /*4310*/  @!PT LDS RZ, [RZ] ;  /* 0x00000000fffff984 */ /* 0x000fe20000000800 */
[----:B------:R-:W-:Y:S01]  /*4320*/  @!PT LDS RZ, [RZ] ;  /* 0x00000000fffff984 */ /* 0x000fe20000000800 */
[----:B------:R-:W-:Y:S01]  /*4330*/  @!PT LDS RZ, [RZ] ;  /* 0x00000000fffff984 */ /* 0x000fe20000000800 */
[----:B------:R2:W-:Y:S06]  /*4340*/  MEMBAR.ALL.CTA ;  /* 0x0000000000007992 */ /* 0x0005ec0000008000 */
[----:B--2---:R-:W2:Y:S01]  /*4350*/  FENCE.VIEW.ASYNC.S ;  /* 0x00000000000073c6 */ /* 0x004ea20000000000 */
[----:B------:R-:W-:Y:S04]  /*4360*/  PRMT R0, RZ, 0x654, R0 ;  /* 0x00000654ff007816 */ /* 0x000fe80000000000 */
[----:B--2---:R2:W-:Y:S01]  /*4370*/  SYNCS.ARRIVE.TRANS64.RED.A1T0 RZ, [R0+URZ], RZ ;  /* 0x000000ff00ff79a7 */ /* 0x0045e200081004ff */
[----:B----4-:R-:W-:Y:S11]  /*4380*/  LOP3.LUT P3, RZ, R30, 0x1, RZ, 0xc0, !PT ;  /* 0x000000011eff7812 */ /* 0x010ff6000786c0ff */
[----:B------:R-:W-:Y:S02]  /*4390*/  @!UPT UIADD3 URZ, UPT, UPT, URZ, URZ, URZ ;  /* 0x000000fffffff290 */ /* 0x000fe4000fffe0ff */
[----:B------:R-:W-:Y:S02]  /*43a0*/  @P3 MOV R13, R28 ;  /* 0x0000001c000d3202 */ /* 0x000fe40000000f00 */
[----:B------:R-:W-:Y:S01]  /*43b0*/  @P3 LOP3.LUT R8, R29, 0xffff, RZ, 0xc0, !PT ;  /* 0x0000ffff1d083812 */ /* 0x000fe200078ec0ff */
[----:B--2---:R-:W-:Y:S06]  /*43c0*/  @!P0 BRA `(.L_x_88) ;  /* 0x0000000000a48947 */ /* 0x004fec0003800000 */
[----:B-1----:R-:W-:Y:S01]  /*43d0*/  IMAD.HI.U32 R37, R22, R7, RZ ;  /* 0x0000000716257227 */ /* 0x002fe200078e00ff */
[----:B------:R-:W-:Y:S02]  /*43e0*/  ISETP.NE.AND P0, PT, R6, 0x1, PT ;  /* 0x000000010600780c */ /* 0x000fe40003f05270 */
[----:B------:R-:W-:Y:S01]  /*43f0*/  ISETP.NE.AND P2, PT, R26, 0x1, PT ;  /* 0x000000011a00780c */ /* 0x000fe20003f45270 */
[----:B---3--:R-:W-:Y:S01]  /*4400*/  IMAD.HI.U32 R36, R19, R16, RZ ;  /* 0x0000001013247227 */ /* 0x008fe200078e00ff */
[----:B------:R-:W-:Y:S02]  /*4410*/  SHF.R.U32.HI R37, RZ, R18, R37 ;  /* 0x00000012ff257219 */ /* 0x000fe40000011625 */
[----:B------:R-:W-:Y:S01]  /*4420*/  ISETP.NE.AND P4, PT, R2, 0x1, PT ;  /* 0x000000010200780c */ /* 0x000fe20003f85270 */
[----:B------:R-:W-:Y:S01]  /*4430*/  IMAD.HI.U32 R38, R13, R16, RZ ;  /* 0x000000100d267227 */ /* 0x000fe200078e00ff */
[----:B------:R-:W-:Y:S02]  /*4440*/  SHF.R.U32.HI R36, RZ, R17, R36 ;  /* 0x00000011ff247219 */ /* 0x000fe40000011624 */
[----:B------:R-:W-:Y:S01]  /*4450*/  SEL R3, R22, R37, !P0 ;  /* 0x0000002516037207 */ /* 0x000fe20004000000 */
[C---:B------:R-:W-:Y:S01]  /*4460*/  IMAD.HI.U32 R37, R8.reuse, R7, RZ ;  /* 0x0000000708257227 */ /* 0x040fe200078e00ff */
[----:B------:R-:W-:Y:S02]  /*4470*/  SEL R11, R19, R36, !P4 ;  /* 0x00000024130b7207 */ /* 0x000fe40006000000 */
[----:B------:R-:W-:Y:S01]  /*4480*/  SHF.R.U32.HI R38, RZ, R17, R38 ;  /* 0x00000011ff267219 */ /* 0x000fe20000011626 */
[----:B------:R-:W-:Y:S01]  /*4490*/  IMAD.HI.U32 R40, R3, R4, RZ ;  /* 0x0000000403287227 */ /* 0x000fe200078e00ff */
[----:B------:R-:W-:Y:S03]  /*44a0*/  SHF.R.U32.HI R37, RZ, R18, R37 ;  /* 0x00000012ff257219 */ /* 0x000fe60000011625 */
[----:B------:R-:W-:Y:S01]  /*44b0*/  IMAD.HI.U32 R36, R11, R4, RZ ;  /* 0x000000040b247227 */ /* 0x000fe200078e00ff */
[----:B------:R-:W-:Y:S02]  /*44c0*/  @P2 SHF.R.U32.HI R3, RZ, R5, R40 ;  /* 0x00000005ff032219 */ /* 0x000fe40000011628 */
[----:B------:R-:W-:Y:S02]  /*44d0*/  SEL R9, R8, R37, !P0 ;  /* 0x0000002508097207 */ /* 0x000fe40004000000 */
[----:B------:R-:W-:Y:S01]  /*44e0*/  @P2 SHF.R.U32.HI R11, RZ, R5, R36 ;  /* 0x00000005ff0b2219 */ /* 0x000fe20000011624 */
[C---:B------:R-:W-:Y:S01]  /*44f0*/  IMAD R10, R26.reuse, R3, RZ ;  /* 0x000000031a0a7224 */ /* 0x040fe200078e02ff */
[----:B------:R-:W-:Y:S01]  /*4500*/  SEL R3, R13, R38, !P4 ;  /* 0x000000260d037207 */ /* 0x000fe20006000000 */
[C---:B------:R-:W-:Y:S03]  /*4510*/  IMAD.HI.U32 R14, R9.reuse, R4, RZ ;  /* 0x00000004090e7227 */ /* 0x040fe600078e00ff */
[----:B------:R-:W-:Y:S01]  /*4520*/  ISETP.GE.AND P0, PT, R9, R10, PT ;  /* 0x0000000a0900720c */ /* 0x000fe20003f06270 */
[C---:B------:R-:W-:Y:S01]  /*4530*/  IMAD R12, R26.reuse, R11, RZ ;  /* 0x0000000b1a0c7224 */ /* 0x040fe200078e02ff */
[-C--:B------:R-:W-:Y:S04]  /*4540*/  SHF.R.U32.HI R14, RZ, R5.reuse, R14 ;  /* 0x00000005ff0e7219 */ /* 0x080fe8000001160e */
[----:B------:R-:W-:Y:S02]  /*4550*/  ISETP.GE.OR P0, PT, R3, R12, P0 ;  /* 0x0000000c0300720c */ /* 0x000fe40000706670 */
[----:B------:R-:W-:Y:S05]  /*4560*/  SEL R15, R9, R14, !P2 ;  /* 0x0000000e090f7207 */ /* 0x000fea0005000000 */
[----:B------:R-:W-:Y:S04]  /*4570*/  IMAD.MOV R14, RZ, RZ, -R15 ;  /* 0x000000ffff0e7224 */ /* 0x000fe800078e0a0f */
[----:B------:R-:W-:Y:S02]  /*4580*/  IMAD R14, R26, R14, R9 ;  /* 0x0000000e1a0e7224 */ /* 0x000fe400078e0209 */
[C---:B------:R-:W-:Y:S05]  /*4590*/  @!P0 IMAD.HI.U32 R10, R3.reuse, R4, RZ ;  /* 0x00000004030a8227 */ /* 0x040fea00078e00ff */
[----:B------:R-:W-:Y:S04]  /*45a0*/  @!P0 SHF.R.U32.HI R10, RZ, R5, R10 ;  /* 0x00000005ff0a8219 */ /* 0x000fe8000001160a */
[----:B------:R-:W-:Y:S01]  /*45b0*/  @!P0 SEL R0, R3, R10, !P2 ;  /* 0x0000000a03008207 */ /* 0x000fe20005000000 */
[----:B------:R-:W-:Y:S03]  /*45c0*/  IMAD.MOV R10, RZ, RZ, -R3 ;  /* 0x000000ffff0a7224 */ /* 0x000fe600078e0a03 */
[----:B------:R-:W-:Y:S01]  /*45d0*/  @!P0 IADD3 R15, PT, PT, R15, -R0, RZ ;  /* 0x800000000f0f8210 */ /* 0x000fe20007ffe0ff */
[----:B------:R-:W-:Y:S01]  /*45e0*/  @!P0 IMAD R0, R11, R14, R0 ;  /* 0x0000000e0b008224 */ /* 0x000fe200078e0200 */
[----:B------:R-:W-:Y:S01]  /*45f0*/  IADD3 R11, PT, PT, -R9, RZ, RZ ;  /* 0x000000ff090b7210 */ /* 0x000fe20007ffe1ff */
[----:B------:R-:W-:Y:S02]  /*4600*/  IMAD R13, R2, R10, R13 ;  /* 0x0000000a020d7224 */ /* 0x000fe400078e020d */
[----:B------:R-:W-:Y:S02]  /*4610*/  @!P0 IMAD R9, R15, R26, R3 ;  /* 0x0000001a0f098224 */ /* 0x000fe400078e0203 */
[----:B------:R-:W-:Y:S02]  /*4620*/  @!P0 IMAD.MOV.U32 R3, RZ, RZ, R0 ;  /* 0x000000ffff038224 */ /* 0x000fe400078e0000 */
[----:B------:R-:W-:Y:S02]  /*4630*/  IMAD R8, R6, R11, R8 ;  /* 0x0000000b06087224 */ /* 0x000fe400078e0208 */
[----:B------:R-:W-:Y:S02]  /*4640*/  IMAD R13, R3, R2, R13 ;  /* 0x00000002030d7224 */ /* 0x000fe400078e020d */
[----:B------:R-:W-:Y:S02]  /*4650*/  IMAD R8, R9, R6, R8 ;  /* 0x0000000609087224 */ /* 0x000fe400078e0208 */
.L_x_88:
[----:B------:R-:W-:Y:S05]  /*4660*/  BRA.U UP1, `(.L_x_89) ;  /* 0x0000000101107547 */ /* 0x000fea000b800000 */
[----:B------:R-:W-:Y:S04]  /*4670*/  MOV R0, UR6 ;  /* 0x0000000600007c02 */ /* 0x000fe80008000f00 */
[----:B------:R-:W-:Y:S04]  /*4680*/  SHF.L.U32 R3, R0, 0x1f, RZ ;  /* 0x0000001f00037819 */ /* 0x000fe800000006ff */
[----:B------:R-:W2:Y:S02]  /*4690*/  SYNCS.PHASECHK.TRANS64.TRYWAIT P0, [UR7+0x88], R3 ;  /* 0x00008803ff0075a7 */ /* 0x000ea40008001107 */
[----:B--2---:R-:W-:Y:S05]  /*46a0*/  @!P0 BRA `(.L_x_90) ;  /* 0x0000003400e48947 */ /* 0x004fea0003800000 */
.L_x_89:
[----:B------:R-:W-:Y:S02]  /*46b0*/  R2UR UR27, R21 ;  /* 0x00000000151b72ca */ /* 0x000fe400000e0000 */
[----:B------:R-:W-:Y:S02]  /*46c0*/  R2UR UR26, R20 ;  /* 0x00000000141a72ca */ /* 0x000fe400000e0000 */
[----:B------:R-:W-:Y:S04]  /*46d0*/  ISETP.NE.U32.AND P2, PT, RZ, UR4, PT ;  /* 0x00000004ff007c0c */ /* 0x000fe8000bf45070 */
[----:B------:R-:W-:Y:S05]  /*46e0*/  ISETP.NE.AND.EX P2, PT, RZ, UR5, PT, P2 ;  /* 0x00000005ff007c0c */ /* 0x000fea000bf45320 */
[----:B------:R-:W-:Y:S02]  /*46f0*/  USHF.L.U32 UR27, UR27, 0x6, URZ ;  /* 0x000000061b1b7899 */ /* 0x000fe400080006ff */
[----:B------:R-:W-:Y:S01]  /*4700*/  USHF.L.U32 UR26, UR26, 0x6, URZ ;  /* 0x000000061a1a7899 */ /* 0x000fe200080006ff */
[----:B------:R-:W-:Y:S11]  /*4710*/  BRA.U !UP5, `(.L_x_91) ;  /* 0x000000010d347547 */ /* 0x000ff6000b800000 */
[----:B------:R-:W-:Y:S01]  /*4720*/  UPLOP3.LUT UP0, UPT, UPT, UPT, UP4, 0x80, 0x8 ;  /* 0x000000000008789c */ /* 0x000fe20003f0f040 */
[----:B--2---:R-:W-:Y:S02]  /*4730*/  HFMA2 R0, -RZ, RZ, 0, 5.9604644775390625e-08 ;  /* 0x00000001ff007431 */ /* 0x004fe400000001ff */
[----:B------:R-:W-:Y:S03]  /*4740*/  IMAD.MOV.U32 R59, RZ, RZ, 0x1 ;  /* 0x00000001ff3b7424 */ /* 0x000fe600078e00ff */
[----:B------:R-:W-:Y:S05]  /*4750*/  PLOP3.LUT P0, PT, PT, PT, UP0, 0x80, 0x8 ;  /* 0x000000000008781c */ /* 0x000fea0003f0f008 */
[----:B------:R-:W2:Y:S01]  /*4760*/  @UP0 LDCU.64 UR10, c[0x0][0x888] ;  /* 0x00011100ff0a07ac */ /* 0x000ea20008000a00 */
[----:B------:R-:W-:Y:S07]  /*4770*/  @UP0 UIMAD UR8, UR36, UR4, URZ ;  /* 0x00000004240802a4 */ /* 0x000fee000f8e02ff */
[----:B------:R-:W-:Y:S01]  /*4780*/  @!P0 PRMT R59, R0, 0x7610, R59 ;  /* 0x00007610003b8816 */ /* 0x000fe2000000003b */
[----:B--2---:R-:W-:Y:S03]  /*4790*/  @UP0 UIMAD.WIDE UR10, UR8, 0x4, UR10 ;  /* 0x00000004080a08a5 */ /* 0x004fe6000f8e020a */
[----:B------:R-:W2:Y:S03]  /*47a0*/  @!UP0 LDCU UR8, c[0x0][0x880] ;  /* 0x00011000ff0887ac */ /* 0x000ea60008000800 */
[----:B------:R-:W-:Y:S01]  /*47b0*/  IMAD.U32 R10, RZ, RZ, UR10 ;  /* 0x0000000aff0a7e24 */ /* 0x000fe2000f8e00ff */
[----:B------:R-:W-:Y:S05]  /*47c0*/  MOV R11, UR11 ;  /* 0x0000000b000b7c02 */ /* 0x000fea0008000f00 */
[----:B------:R4:W5:Y:S02]  /*47d0*/  @P0 LDG.E R35, desc[UR46][R10.64] ;  /* 0x0000002e0a230981 */ /* 0x000964000c1e1900 */
[----:B--2-4-:R-:W-:Y:S07]  /*47e0*/  @!P0 IMAD.U32 R35, RZ, RZ, UR8 ;  /* 0x00000008ff238e24 */ /* 0x014fee000f8e00ff */
.L_x_91:
[----:B-----5:R-:W-:Y:S01]  /*47f0*/  @!P2 FSETP.EQ.AND P0, PT, R35, RZ, PT ;  /* 0x000000ff2300a20b */ /* 0x020fe20003f02000 */
[----:B------:R-:W-:Y:S01]  /*4800*/  @!UPT UIADD3 URZ, UPT, UPT, URZ, URZ, URZ ;  /* 0x000000fffffff290 */ /* 0x000fe2000fffe0ff */
[----:B------:R-:W-:Y:S11]  /*4810*/  @!P2 BRA `(.L_x_92) ;  /* 0x000000000014a947 */ /* 0x000ff60003800000 */
[----:B------:R-:W-:Y:S02]  /*4820*/  LOP3.LUT P2, RZ, R59, 0xff, RZ, 0xc0, !PT ;  /* 0x000000ff3bff7812 */ /* 0x000fe4000784c0ff */
[----:B------:R-:W-:Y:S04]  /*4830*/  PLOP3.LUT P0, PT, PT, PT, UP0, 0x80, 0x8 ;  /* 0x000000000008781c */ /* 0x000fe80003f0f008 */
[----:B------:R-:W-:Y:S07]  /*4840*/  PLOP3.LUT P0, PT, P0, PT, PT, 0x8, 0x80 ;  /* 0x000000000080781c */ /* 0x000fee000070e170 */
[----:B------:R-:W-:Y:S11]  /*4850*/  @P2 FSETP.EQ.AND P0, PT, R35, RZ, PT ;  /* 0x000000ff2300220b */ /* 0x000ff60003f02000 */
[----:B------:R-:W-:Y:S02]  /*4860*/  @!UPT UIADD3 URZ, UPT, UPT, URZ, URZ, URZ ;  /* 0x000000fffffff290 */ /* 0x000fe4000fffe0ff */
.L_x_92:
[----:B------:R-:W-:Y:S01]  /*4870*/  ULEA UR15, UR13, UR7, 0x3 ;  /* 0x000000070d0f7291 */ /* 0x000fe2000f8e18ff */
[----:B--2---:R-:W-:Y:S02]  /*4880*/  SHF.L.U32 R3, R34, 0x1f, RZ ;  /* 0x0000001f22037819 */ /* 0x004fe400000006ff */
[----:B------:R-:W-:Y:S04]  /*4890*/  ELECT P4, URZ, PT ;  /* 0x0000000000ff782f */ /* 0x000fe80003880000 */
[----:B------:R-:W-:Y:S02]  /*48a0*/  PLOP3.LUT P4, PT, P0, P4, PT, 0xf2, 0x2f ;  /* 0x00000000002f781c */ /* 0x000fe40000789e72 */
[----:B------:R-:W2:Y:S11]  /*48b0*/  SYNCS.PHASECHK.TRANS64.TRYWAIT P2, [UR15+0x68], R3 ;  /* 0x00006803ff0075a7 */ /* 0x000eb6000804110f */
[----:B-1----:R-:W-:Y:S05]  /*48c0*/  @!P4 IADD3 R20, P0, PT, R32, 0x580, RZ ;  /* 0x000005802014c810 */ /* 0x002fea0007f1e0ff */
[----:B------:R-:W-:Y:S01]  /*48d0*/  @!P4 IMAD.X R12, RZ, RZ, R33, P0 ;  /* 0x000000ffff0cc224 */ /* 0x000fe200000e0621 */
[----:B--2---:R-:W-:Y:S07]  /*48e0*/  @!P2 BRA `(.L_x_93) ;  /* 0x00000034006ca947 */ /* 0x004fee0003800000 */
.L_x_169:
[----:B------:R-:W2:Y:S01]  /*48f0*/  LDC.64 R14, c[0x0][0xb10] ;  /* 0x0002c400ff0e7b82 */ /* 0x000ea20000000a00 */
[----:B------:R-:W-:Y:S01]  /*4900*/  @!P4 R2UR UR8, R12 ;  /* 0x000000000c08c2ca */ /* 0x000fe200000e0000 */
[----:B------:R-:W-:Y:S01]  /*4910*/  VOTEU.ALL UP3, P4 ;  /* 0x0000000000ff7886 */ /* 0x000fe20002060000 */
[----:B------:R-:W-:Y:S01]  /*4920*/  @!P4 R2UR UR9, R20 ;  /* 0x000000001409c2ca */ /* 0x000fe200000e0000 */
[----:B------:R-:W-:Y:S01]  /*4930*/  UIADD3 UR25, UPT, UPT, UR15, 0x50, URZ ;  /* 0x000000500f197890 */ /* 0x000fe2000fffe0ff */
[----:B------:R-:W-:Y:S03]  /*4940*/  @P3 SHF.R.U32.HI R24, RZ, 0x10, R29 ;  /* 0x00000010ff183819 */ /* 0x000fe6000001161d */
[----:B------:R-:W4:Y:S01]  /*4950*/  LDC.64 R10, c[0x0][0xb18] ;  /* 0x0002c600ff0a7b82 */ /* 0x000f220000000a00 */
[----:B------:R-:W-:Y:S01]  /*4960*/  UIADD3 UR14, UPT, UPT, UR13, 0x1, URZ ;  /* 0x000000010d0e7890 */ /* 0x000fe2000fffe0ff */
[----:B------:R-:W-:Y:S01]  /*4970*/  VIADD R27, R27, 0x1 ;  /* 0x000000011b1b7836 */ /* 0x000fe20000000000 */
[----:B------:R-:W-:Y:S01]  /*4980*/  VOTEU.ALL UP2, P4 ;  /* 0x0000000000ff7886 */ /* 0x000fe20002040000 */
[----:B------:R-:W-:Y:S01]  /*4990*/  UMOV UR18, 0x0 ;  /* 0x0000000000127882 */ /* 0x000fe20000000000 */
[----:B------:R-:W-:Y:S03]  /*49a0*/  UISETP.NE.AND UP6, UPT, UR14, 0x3, UPT ;  /* 0x000000030e00788c */ /* 0x000fe6000bfc5270 */
[----:B-1----:R-:W1:Y:S01]  /*49b0*/  @!P1 LDC R0, c[0x0][0xb20] ;  /* 0x0002c800ff009b82 */ /* 0x002e620000000800 */
[----:B------:R-:W-:Y:S01]  /*49c0*/  UMOV UR19, 0x10000000 ;  /* 0x1000000000137882 */ /* 0x000fe20000000000 */
[----:B------:R-:W-:Y:S01]  /*49d0*/  IMAD.U32 R21, RZ, RZ, UR8 ;  /* 0x00000008ff157e24 */ /* 0x000fe2000f8e00ff */
[----:B------:R-:W-:Y:S05]  /*49e0*/  @!UP3 ULEA UR8, UR13, UR7, 0xc ;  /* 0x000000070d08b291 */ /* 0x000fea000f8e60ff */
[----:B------:R-:W5:Y:S01]  /*49f0*/  @!P1 LDC R3, c[0x0][0xb0c] ;  /* 0x0002c300ff039b82 */ /* 0x000f620000000800 */
[----:B------:R-:W-:Y:S01]  /*4a00*/  IMAD.U32 R20, RZ, RZ, UR9 ;  /* 0x00000009ff147e24 */ /* 0x000fe2000f8e00ff */
[----:B------:R-:W-:Y:S01]  /*4a10*/  UMOV UR28, UR36 ;  /* 0x00000024001c7c82 */ /* 0x000fe20008000000 */
[----:B------:R-:W-:Y:S01]  /*4a20*/  @!P4 R2UR UR21, R21 ;  /* 0x000000001515c2ca */ /* 0x000fe200000e0000 */
[----:B------:R-:W-:Y:S02]  /*4a30*/  @!UP3 UIADD3 UR24, UPT, UPT, UR8, 0x200, URZ ;  /* 0x000002000818b890 */ /* 0x000fe4000fffe0ff */
[----:B------:R-:W-:Y:S01]  /*4a40*/  @!P4 R2UR UR20, R20 ;  /* 0x000000001414c2ca */ /* 0x000fe200000e0000 */
[----:B------:R-:W-:Y:S01]  /*4a50*/  @!UP3 UIADD3 UR10, UPT, UPT, UR26, 0x20, URZ ;  /* 0x000000201a0ab890 */ /* 0x000fe2000fffe0ff */
[----:B------:R-:W-:Y:S01]  /*4a60*/  @!P4 IMAD.MOV.U32 R20, RZ, RZ, 0x1000 ;  /* 0x00001000ff14c424 */ /* 0x000fe200078e00ff */
[----:B------:R-:W-:Y:S02]  /*4a70*/  @!UP3 UIADD3 UR8, UPT, UPT, UR8, 0xa00, URZ ;  /* 0x00000a000808b890 */ /* 0x000fe4000fffe0ff */
[----:B------:R-:W-:Y:S01]  /*4a80*/  USEL UR9, URZ, 0x1, UP6 ;  /* 0x00000001ff097887 */ /* 0x000fe2000b000000 */
[----:B------:R-:W-:Y:S01]  /*4a90*/  VOTEU.ALL UP1, P4 ;  /* 0x0000000000ff7886 */ /* 0x000fe20002020000 */
[----:B------:R-:W-:Y:S01]  /*4aa0*/  UMOV UR11, UR27 ;  /* 0x0000001b000b7c82 */ /* 0x000fe20008000000 */
[----:B------:R-:W-:Y:S01]  /*4ab0*/  UMOV UR12, UR36 ;  /* 0x00000024000c7c82 */ /* 0x000fe20008000000 */
[----:B------:R-:W-:Y:S02]  /*4ac0*/  UPRMT UR16, UR37, 0x654, UR25 ;  /* 0x0000065425107896 */ /* 0x000fe40008000019 */
[----:B------:R-:W-:Y:S01]  /*4ad0*/  LOP3.LUT R34, R34, UR9, RZ, 0x3c, !PT ;  /* 0x0000000922227c12 */ /* 0x000fe2000f8e3cff */
[----:B------:R-:W-:Y:S01]  /*4ae0*/  UMOV UR9, UR25 ;  /* 0x0000001900097c82 */ /* 0x000fe20008000000 */
[----:B------:R1:W-:Y:S01]  /*4af0*/  @!UP2 UTMALDG.3D [UR24], [UR20], desc[UR18] ;  /* 0x000012181400a5b4 */ /* 0x0003e20008011000 */
[----:B------:R-:W-:Y:S01]  /*4b00*/  USEL UR14, UR14, URZ, UP6 ;  /* 0x000000ff0e0e7287 */ /* 0x000fe2000b000000 */
[----:B------:R-:W-:Y:S03]  /*4b10*/  SHF.L.U32 R12, R34, 0x1f, RZ ;  /* 0x0000001f220c7819 */ /* 0x000fe600000006ff */
[----:B------:R-:W-:Y:S01]  /*4b20*/  ULEA UR13, UR14, UR7, 0x3 ;  /* 0x000000070e0d7291 */ /* 0x000fe2000f8e18ff */
[----:B--2---:R-:W-:Y:S01]  /*4b30*/  @!P1 IMAD.HI.U32 R14, R13, R14, RZ ;  /* 0x0000000e0d0e9227 */ /* 0x004fe200078e00ff */
[----:B----4-:R-:W-:Y:S01]  /*4b40*/  @!P1 ISETP.NE.AND P0, PT, R10, 0x1, PT ;  /* 0x000000010a00980c */ /* 0x010fe20003f05270 */
[----:B------:R2:W-:Y:S01]  /*4b50*/  @!UP1 UTMALDG.3D [UR8], [UR20], desc[UR18] ;  /* 0x00001208140095b4 */ /* 0x0005e20008011000 */
[----:B------:R2:W-:Y:S01]  /*4b60*/  @!P4 SYNCS.ARRIVE.TRANS64.RED.A0TR RZ, [UR15+0x50], R20 ;  /* 0x00005014ffffc9a7 */ /* 0x0005e2000830040f */
[C---:B------:R-:W-:Y:S01]  /*4b70*/  @!P1 IMAD.HI.U32 R11, R8.reuse, R11, RZ ;  /* 0x0000000b080b9227 */ /* 0x040fe200078e00ff */
[----:B------:R-:W-:Y:S02]  /*4b80*/  @!P1 SHF.R.U32.HI R14, RZ, R15, R14 ;  /* 0x0000000fff0e9219 */ /* 0x000fe4000001160e */
[----:B-----5:R-:W-:Y:S02]  /*4b90*/  @!P1 ISETP.NE.AND P2, PT, R3, 0x1, PT ;  /* 0x000000010300980c */ /* 0x020fe40003f45270 */
[----:B-1----:R-:W-:Y:S02]  /*4ba0*/  @!P1 SHF.R.U32.HI R9, RZ, R0, R11 ;  /* 0x00000000ff099219 */ /* 0x002fe4000001160b */
[----:B------:R-:W-:Y:S02]  /*4bb0*/  @!P1 SEL R14, R13, R14, !P2 ;  /* 0x0000000e0d0e9207 */ /* 0x000fe40005000000 */
[----:B------:R-:W-:Y:S05]  /*4bc0*/  @!P1 SEL R9, R8, R9, !P0 ;  /* 0x0000000908099207 */ /* 0x000fea0004000000 */
[----:B------:R-:W-:Y:S01]  /*4bd0*/  @!P1 IMAD.IADD R0, R9, 0x1, -R14 ;  /* 0x0000000109009824 */ /* 0x000fe200078e0a0e */
[----:B------:R-:W-:Y:S01]  /*4be0*/  SYNCS.ARRIVE.TRANS64.RED.A1T0 RZ, [UR16], RZ ;  /* 0x000000ffffff79a7 */ /* 0x000fe20008100410 */
[----:B------:R-:W-:Y:S02]  /*4bf0*/  @!P1 IMAD.IADD R9, R14, 0x1, -R9 ;  /* 0x000000010e099824 */ /* 0x000fe400078e0a09 */
[----:B------:R-:W-:Y:S02]  /*4c00*/  @!P1 IMAD R13, R0, R3, R13 ;  /* 0x00000003000d9224 */ /* 0x000fe400078e020d */
[----:B------:R-:W-:Y:S01]  /*4c10*/  @!P1 IMAD R8, R9, R10, R8 ;  /* 0x0000000a09089224 */ /* 0x000fe200078e0208 */
[----:B------:R-:W1:Y:S02]  /*4c20*/  SYNCS.PHASECHK.TRANS64.TRYWAIT P5, [UR13+0x68], R12 ;  /* 0x0000680cff0075a7 */ /* 0x000e6400080a110d */
[----:B-12---:R-:W-:Y:S05]  /*4c30*/  @!P5 BRA `(.L_x_94) ;  /* 0x0000003000b0d947 */ /* 0x006fea0003800000 */
.L_x_171:
[----:B------:R-:W-:Y:S01]  /*4c40*/  UIADD3 UR17, UPT, UPT, UR13, 0x50, URZ ;  /* 0x000000500d117890 */ /* 0x000fe2000fffe0ff */
[----:B-1----:R-:W-:Y:S01]  /*4c50*/  @!P4 IADD3 R3, P0, PT, R32, 0x580, RZ ;  /* 0x000005802003c810 */ /* 0x002fe20007f1e0ff */
[----:B------:R-:W-:Y:S01]  /*4c60*/  VOTEU.ALL UP2, P4 ;  /* 0x0000000000ff7886 */ /* 0x000fe20002040000 */
[----:B------:R-:W-:Y:S01]  /*4c70*/  UMOV UR22, 0x0 ;  /* 0x0000000000167882 */ /* 0x000fe20000000000 */
[----:B------:R-:W-:Y:S01]  /*4c80*/  UPRMT UR15, UR37, 0x654, UR17 ;  /* 0x00000654250f7896 */ /* 0x000fe20008000011 */
[----:B------:R-:W-:Y:S01]  /*4c90*/  @!P4 R2UR UR9, R3 ;  /* 0x000000000309c2ca */ /* 0x000fe200000e0000 */
[----:B------:R-:W-:Y:S01]  /*4ca0*/  @!P4 IMAD.X R0, RZ, RZ, R33, P0 ;  /* 0x000000ffff00c224 */ /* 0x000fe200000e0621 */
[----:B------:R-:W-:Y:S01]  /*4cb0*/  UMOV UR23, 0x10000000 ;  /* 0x1000000000177882 */ /* 0x000fe20000000000 */
[----:B------:R-:W-:Y:S01]  /*4cc0*/  UMOV UR19, UR27 ;  /* 0x0000001b00137c82 */ /* 0x000fe20008000000 */
[----:B------:R-:W-:Y:S01]  /*4cd0*/  UMOV UR20, UR36 ;  /* 0x0000002400147c82 */ /* 0x000fe20008000000 */
[----:B------:R-:W-:Y:S01]  /*4ce0*/  UMOV UR11, UR27 ;  /* 0x0000001b000b7c82 */ /* 0x000fe20008000000 */
[----:B------:R-:W-:Y:S01]  /*4cf0*/  @!P4 R2UR UR8, R0 ;  /* 0x000000000008c2ca */ /* 0x000fe200000e0000 */
[----:B------:R-:W-:Y:S01]  /*4d00*/  UMOV UR12, UR36 ;  /* 0x00000024000c7c82 */ /* 0x000fe20008000000 */
[----:B------:R-:W-:Y:S01]  /*4d10*/  VOTEU.ALL UP1, P4 ;  /* 0x0000000000ff7886 */ /* 0x000fe20002020000 */
[----:B------:R-:W-:Y:S01]  /*4d20*/  @P3 R2UR UR36, R24 ;  /* 0x00000000182432ca */ /* 0x000fe200000e0000 */
[----:B------:R-:W-:Y:S01]  /*4d30*/  IMAD.IADD R20, R8, 0x1, R58 ;  /* 0x0000000108147824 */ /* 0x000fe200078e023a */
[----:B------:R-:W-:Y:S01]  /*4d40*/  ISETP.NE.AND P0, PT, R27, 0x2, PT ;  /* 0x000000021b00780c */ /* 0x000fe20003f05270 */
[----:B------:R-:W-:Y:S01]  /*4d50*/  IMAD.IADD R21, R13, 0x1, R60 ;  /* 0x000000010d157824 */ /* 0x000fe200078e023c */
[----:B------:R-:W-:Y:S01]  /*4d60*/  @!UP1 UIADD3 UR18, UPT, UPT, UR26, 0x10, URZ ;  /* 0x000000101a129890 */ /* 0x000fe2000fffe0ff */
[----:B------:R-:W-:Y:S01]  /*4d70*/  IMAD.U32 R10, RZ, RZ, UR9 ;  /* 0x00000009ff0a7e24 */ /* 0x000fe2000f8e00ff */
[----:B------:R-:W-:Y:S01]  /*4d80*/  @!UP1 UIADD3 UR10, UPT, UPT, UR26, 0x30, URZ ;  /* 0x000000301a0a9890 */ /* 0x000fe2000fffe0ff */
[----:B------:R-:W-:Y:S01]  /*4d90*/  SEL R0, RZ, 0x1, P0 ;  /* 0x00000001ff007807 */ /* 0x000fe20000000000 */
[----:B------:R-:W-:Y:S01]  /*4da0*/  UMOV UR9, UR17 ;  /* 0x0000001100097c82 */ /* 0x000fe20008000000 */
[----:B------:R-:W-:Y:S01]  /*4db0*/  SEL R27, R27, RZ, P0 ;  /* 0x000000ff1b1b7207 */ /* 0x000fe20000000000 */
[----:B------:R-:W-:Y:S01]  /*4dc0*/  IMAD.U32 R11, RZ, RZ, UR8 ;  /* 0x00000008ff0b7e24 */ /* 0x000fe2000f8e00ff */
[----:B------:R-:W-:Y:S01]  /*4dd0*/  @!P4 R2UR UR24, R10 ;  /* 0x000000000a18c2ca */ /* 0x000fe200000e0000 */
[----:B------:R-:W-:Y:S01]  /*4de0*/  @!UP1 ULEA UR8, UR14, UR7, 0xc ;  /* 0x000000070e089291 */ /* 0x000fe2000f8e60ff */
[----:B------:R-:W-:Y:S02]  /*4df0*/  LOP3.LUT R25, R25, R0, RZ, 0x3c, !PT ;  /* 0x0000000019197212 */ /* 0x000fe400078e3cff */
[----:B------:R-:W-:Y:S01]  /*4e00*/  @!P4 R2UR UR25, R11 ;  /* 0x000000000b19c2ca */ /* 0x000fe200000e0000 */
[----:B------:R-:W-:Y:S02]  /*4e10*/  @!UP1 UIADD3 UR16, UPT, UPT, UR8, 0x200, URZ ;  /* 0x0000020008109890 */ /* 0x000fe4000fffe0ff */
[----:B------:R-:W-:Y:S01]  /*4e20*/  @!UP1 UIADD3 UR8, UPT, UPT, UR8, 0xa00, URZ ;  /* 0x00000a0008089890 */ /* 0x000fe2000fffe0ff */
[----:B------:R-:W-:Y:S09]  /*4e30*/  VOTEU.ALL UP1, P4 ;  /* 0x0000000000ff7886 */ /* 0x000ff20002020000 */
[----:B------:R2:W-:Y:S01]  /*4e40*/  @!UP2 UTMALDG.3D [UR16], [UR24], desc[UR22] ;  /* 0x000016101800a5b4 */ /* 0x0005e20008011000 */
[----:B------:R2:W-:Y:S01]  /*4e50*/  @!UP1 UTMALDG.3D [UR8], [UR24], desc[UR22] ;  /* 0x00001608180095b4 */ /* 0x0005e20008011000 */
[----:B------:R2:W-:Y:S01]  /*4e60*/  @!P4 SYNCS.ARRIVE.TRANS64.RED.A0TR RZ, [UR13+0x50], R23 ;  /* 0x00005017ffffc9a7 */ /* 0x0005e2000830040d */
[----:B------:R-:W-:Y:S04]  /*4e70*/  UIADD3 UR13, UPT, UPT, UR14, 0x1, URZ ;  /* 0x000000010e0d7890 */ /* 0x000fe8000fffe0ff */
[----:B------:R-:W-:Y:S04]  /*4e80*/  UISETP.NE.AND UP1, UPT, UR13, 0x3, UPT ;  /* 0x000000030d00788c */ /* 0x000fe8000bf25270 */
[----:B------:R-:W-:Y:S02]  /*4e90*/  USEL UR14, URZ, 0x1, UP1 ;  /* 0x00000001ff0e7887 */ /* 0x000fe40008800000 */
[----:B------:R-:W-:Y:S02]  /*4ea0*/  USEL UR13, UR13, URZ, UP1 ;  /* 0x000000ff0d0d7287 */ /* 0x000fe40008800000 */
[----:B------:R-:W-:Y:S02]  /*4eb0*/  UPLOP3.LUT UP1, UPT, UPT, UPT, UPT, 0x80, 0x8 ;  /* 0x000000000008789c */ /* 0x000fe40003f2f070 */
[----:B------:R-:W-:Y:S01]  /*4ec0*/  LOP3.LUT R34, R34, UR14, RZ, 0x3c, !PT ;  /* 0x0000000e22227c12 */ /* 0x000fe2000f8e3cff */
[----:B------:R-:W-:Y:S01]  /*4ed0*/  SYNCS.ARRIVE.TRANS64.RED.A1T0 RZ, [UR15], RZ ;  /* 0x000000ffffff79a7 */ /* 0x000fe2000810040f */
[----:B------:R-:W-:Y:S07]  /*4ee0*/  @P3 BRA `(.L_x_95) ;  /* 0xfffffff000e43947 */ /* 0x000fee000383ffff */
[----:B------:R-:W-:Y:S01]  /*4ef0*/  UIADD3 UR7, UPT, UPT, UR7, 0x68, URZ ;  /* 0x0000006807077890 */ /* 0x000fe2000fffe0ff */
[----:B------:R-:W-:-:S03]  /*4f00*/  SHF.L.U32 R3, R34, 0x1f, RZ ;  /* 0x0000001f22037819 */ /* 0x000fc600000006ff */
[----:B------:R-:W-:-:S09]  /*4f10*/  ULEA UR4, UR13, UR7, 0x3 ;  /* 0x000000070d047291 */ /* 0x000fd2000f8e18ff */
[----:B------:R-:W1:Y:S02]  /*4f20*/  SYNCS.PHASECHK.TRANS64.TRYWAIT P0, [UR4], R3 ;  /* 0x00000003ff0075a7 */ /* 0x000e640008001104 */
[----:B-1----:R-:W-:Y:S05]  /*4f30*/  @!P0 BRA `(.L_x_96) ;  /* 0x0000003000088947 */ /* 0x002fea0003800000 */
.L_x_173:
        /* <DEDUP_REMOVED lines=9> */
.L_x_175:
[----:B------:R-:W-:-:S04]  /*4fd0*/  UIADD3 UR5, UPT, UPT, UR5, 0x1, URZ ;  /* 0x0000000105057890 */ /* 0x000fc8000fffe0ff */
[----:B------:R-:W-:-:S04]  /*4fe0*/  UISETP.NE.AND UP0, UPT, UR5, 0x3, UPT ;  /* 0x000000030500788c */ /* 0x000fc8000bf05270 */
[----:B------:R-:W-:Y:S02]  /*4ff0*/  USEL UR4, URZ, 0x1, UP0 ;  /* 0x00000001ff047887 */ /* 0x000fe40008000000 */
[----:B------:R-:W-:-:S04]  /*5000*/  USEL UR5, UR5, URZ, UP0 ;  /* 0x000000ff05057287 */ /* 0x000fc80008000000 */
[----:B------:R-:W-:Y:S01]  /*5010*/  ULEA UR5, UR5, UR7, 0x3 ;  /* 0x0000000705057291 */ /* 0x000fe2000f8e18ff */
[----:B-1----:R-:W-:-:S04]  /*5020*/  LOP3.LUT R3, R34, UR4, RZ, 0x3c, !PT ;  /* 0x0000000422037c12 */ /* 0x002fc8000f8e3cff */
[----:B------:R-:W-:Y:S01]  /*5030*/  SHF.L.U32 R3, R3, 0x1f, RZ ;  /* 0x0000001f03037819 */ /* 0x000fe200000006ff */
[----:B------:R-:W-:-:S07]  /*5040*/  IMAD.U32 R0, RZ, RZ, UR5 ;  /* 0x00000005ff007e24 */ /* 0x000fce000f8e00ff */
.L_x_98:
[----:B-1----:R1:W4:Y:S02]  /*5050*/  SYNCS.PHASECHK.TRANS64.TRYWAIT P0, [R0+URZ], R3 ;  /* 0x00000003000075a7 */ /* 0x00232400080011ff */
[----:B----4-:R-:W-:Y:S05]  /*5060*/  @!P0 NANOSLEEP.SYNCS 0x989680 ;  /* 0x009896800000895d */ /* 0x010fea0003900000 */
[----:B------:R-:W4:Y:S02]  /*5070*/  @!P0 SYNCS.PHASECHK.TRANS64 P0, [R0+URZ], R3 ;  /* 0x00000003000085a7 */ /* 0x000f2400080010ff */
[----:B--2-4-:R-:W-:Y:S05]  /*5080*/  @P0 EXIT ;  /* 0x000000000000094d */ /* 0x014fea0003800000 */
[----:B------:R-:W-:Y:S05]  /*5090*/  BRA `(.L_x_98) ;  /* 0xfffffffc00ec7947 */ /* 0x000fea000383ffff */
.L_x_86:
[----:B------:R-:W-:-:S06]  /*50a0*/  UISETP.GE.AND UP1, UPT, UR10, 0x4, UPT ;  /* 0x000000040a00788c */ /* 0x000fcc000bf26270 */
[----:B------:R-:W-:-:S13]  /*50b0*/  PLOP3.LUT P0, PT, PT, PT, UP1, 0x80, 0x8 ;  /* 0x000000000008781c */ /* 0x000fda0003f0f018 */
[----:B------:R-:W-:Y:S05]  /*50c0*/  @!P0 EXIT ;  /* 0x000000000000894d */ /* 0x000fea0003800000 */
[----:B------:R-:W-:Y:S01]  /*50d0*/  BAR.SYNC.DEFER_BLOCKING 0x6, 0xa0 ;  /* 0x0182800000007b1d */ /* 0x000fe20000010000 */
[----:B------:R-:W-:Y:S01]  /*50e0*/  IMAD.SHL.U32 R4, R70, 0x200000, RZ ;  /* 0x0020000046047824 */ /* 0x000fe200078e00ff */
[----:B------:R-:W-:Y:S01]  /*50f0*/  CS2R R72, SRZ ;  /* 0x0000000000487805 */ /* 0x000fe2000001ff00 */
[C---:B------:R-:W-:Y:S02]  /*5100*/  IMAD.SHL.U32 R69, R74.reuse, 0x10, RZ ;  /* 0x000000104a457824 */ /* 0x040fe400078e00ff */
[----:B------:R-:W-:Y:S01]  /*5110*/  IMAD.U32 R33, R74, 0x10000, RZ ;  /* 0x000100004a217824 */ /* 0x000fe200078e00ff */
[----:B------:R-:W-:Y:S02]  /*5120*/  UMOV UR48, 0x400 ;  /* 0x0000040000307882 */ /* 0x000fe40000000000 */
[----:B------:R-:W1:Y:S01]  /*5130*/  LDC R63, c[0x0][0x370] ;  /* 0x0000dc00ff3f7b82 */ /* 0x000e620000000800 */
[----:B------:R-:W-:Y:S01]  /*5140*/  ULEA UR48, UR37, UR48, 0x18 ;  /* 0x0000003025307291 */ /* 0x000fe2000f8ec0ff */
[----:B------:R-:W-:Y:S01]  /*5150*/  LOP3.LUT R4, R4, 0x200000, RZ, 0xc0, !PT ;  /* 0x0020000004047812 */ /* 0x000fe200078ec0ff */
[----:B------:R-:W-:Y:S01]  /*5160*/  IMAD.SHL.U32 R68, R74, 0x2, RZ ;  /* 0x000000024a447824 */ /* 0x000fe200078e00ff */
[C---:B------:R-:W-:Y:S01]  /*5170*/  LOP3.LUT R5, R69.reuse, 0x40, RZ, 0xc0, !PT ;  /* 0x0000004045057812 */ /* 0x040fe200078ec0ff */
[----:B------:R-:W-:Y:S01]  /*5180*/  IMAD.SHL.U32 R3, R70, 0x200, RZ ;  /* 0x0000020046037824 */ /* 0x000fe200078e00ff */
[----:B------:R-:W-:Y:S01]  /*5190*/  LOP3.LUT R2, R69, 0x5b0, RZ, 0xc0, !PT ;  /* 0x000005b045027812 */ /* 0x000fe200078ec0ff */
[----:B------:R-:W-:Y:S01]  /*51a0*/  IMAD.MOV.U32 R30, RZ, RZ, RZ ;  /* 0x000000ffff1e7224 */ /* 0x000fe200078e00ff */
[----:B------:R-:W2:Y:S01]  /*51b0*/  LDC R28, c[0x0][0xb0c] ;  /* 0x0002c300ff1c7b82 */ /* 0x000ea20000000800 */
[----:B------:R-:W-:Y:S01]  /*51c0*/  LOP3.LUT R33, R4, 0x400000, R33, 0xf8, !PT ;  /* 0x0040000004217812 */ /* 0x000fe200078ef821 */
[----:B------:R-:W-:Y:S01]  /*51d0*/  IMAD.MOV.U32 R78, RZ, RZ, RZ ;  /* 0x000000ffff4e7224 */ /* 0x000fe200078e00ff */
[----:B------:R-:W-:Y:S01]  /*51e0*/  LOP3.LUT R68, R5, 0x8, R68, 0xf8, !PT ;  /* 0x0000000805447812 */ /* 0x000fe200078ef844 */
[----:B------:R-:W3:Y:S01]  /*51f0*/  LDCU.64 UR54, c[0x0][0x348] ;  /* 0x00006900ff3677ac */ /* 0x000ee20008000a00 */
[----:B------:R-:W-:-:S02]  /*5200*/  LOP3.LUT R3, R2, 0x200, R3, 0xf8, !PT ;  /* 0x0000020002037812 */ /* 0x000fc400078ef803 */
[----:B------:R-:W-:Y:S01]  /*5210*/  LOP3.LUT P0, RZ, R69, 0x40, RZ, 0xc0, !PT ;  /* 0x0000004045ff7812 */ /* 0x000fe2000780c0ff */
[----:B------:R-:W4:Y:S01]  /*5220*/  LDC R61, c[0x0][0xb20] ;  /* 0x0002c800ff3d7b82 */ /* 0x000f220000000800 */
[----:B------:R-:W3:Y:S01]  /*5230*/  LDS R0, [UR48+0x140] ;  /* 0x00014030ff007984 */ /* 0x000ee20008000800 */
[----:B------:R-:W-:Y:S01]  /*5240*/  LOP3.LUT R68, R3, R68, RZ, 0xfc, !PT ;  /* 0x0000004403447212 */ /* 0x000fe200078efcff */
[----:B------:R-:W1:Y:S01]  /*5250*/  LDCU.64 UR38, c[0x0][0x888] ;  /* 0x00011100ff2677ac */ /* 0x000e620008000a00 */
[----:B------:R-:W-:Y:S01]  /*5260*/  LOP3.LUT R74, R74, 0x60, RZ, 0xc0, !PT ;  /* 0x000000604a4a7812 */ /* 0x000fe200078ec0ff */
[----:B------:R-:W1:Y:S03]  /*5270*/  LDCU.64 UR44, c[0x0][0x890] ;  /* 0x00011200ff2c77ac */ /* 0x000e660008000a00 */
[----:B------:R-:W1:Y:S01]  /*5280*/  LDC R27, c[0x0][0xb30] ;  /* 0x0002cc00ff1b7b82 */ /* 0x000e620000000800 */
[----:B------:R-:W-:Y:S01]  /*5290*/  UMOV UR51, 0x1 ;  /* 0x0000000100337882 */ /* 0x000fe20000000000 */
[----:B------:R-:W-:Y:S01]  /*52a0*/  UIADD3 UR52, UPT, UPT, UR48, 0x200, URZ ;  /* 0x0000020030347890 */ /* 0x000fe2000fffe0ff */
[----:B------:R-:W-:Y:S01]  /*52b0*/  UMOV UR56, URZ ;  /* 0x000000ff00387c82 */ /* 0x000fe20008000000 */
[----:B------:R-:W-:-:S04]  /*52c0*/  UMOV UR50, URZ ;  /* 0x000000ff00327c82 */ /* 0x000fc80008000000 */
[----:B------:R-:W1:Y:S01]  /*52d0*/  LDC.64 R56, c[0x0][0xb10] ;  /* 0x0002c400ff387b82 */ /* 0x000e620000000a00 */
[----:B------:R-:W-:-:S07]  /*52e0*/  UMOV UR49, URZ ;  /* 0x000000ff00317c82 */ /* 0x000fce0008000000 */
[----:B------:R-:W1:Y:S08]  /*52f0*/  LDC.64 R24, c[0x0][0xb18] ;  /* 0x0002c600ff187b82 */ /* 0x000e700000000a00 */
[----:B------:R-:W1:Y:S08]  /*5300*/  LDC.64 R22, c[0x0][0xb28] ;  /* 0x0002ca00ff167b82 */ /* 0x000e700000000a00 */
[----:B------:R-:W1:Y:S01]  /*5310*/  LDC.64 R54, c[0x0][0x8b0] ;  /* 0x00022c00ff367b82 */ /* 0x000e620000000a00 */
[----:B---3--:R-:W-:Y:S01]  /*5320*/  IMAD.IADD R33, R0, 0x1, R33 ;  /* 0x0000000100217824 */ /* 0x008fe200078e0221 */
[----:B------:R-:W-:-:S06]  /*5330*/  P2R R0, PR, RZ, 0x1 ;  /* 0x00000001ff007803 */ /* 0x000fcc0000000000 */
[----:B------:R-:W3:Y:S08]  /*5340*/  LDC.64 R52, c[0x0][0x8a8] ;  /* 0x00022a00ff347b82 */ /* 0x000ef00000000a00 */
[----:B--2-4-:R-:W1:Y:S02]  /*5350*/  LDC R62, c[0x0][0x374] ;  /* 0x0000dd00ff3e7b82 */ /* 0x014e640000000800 */
.L_x_129:
[----:B------:R-:W-:Y:S02]  /*5360*/  LEA R0, R78, UR48, 0x3 ;  /* 0x000000304e007c11 */ /* 0x000fe4000f8e18ff */
[----:B------:R-:W-:Y:S02]  /*5370*/  SHF.L.U32 R3, R72, 0x1f, RZ ;  /* 0x0000001f48037819 */ /* 0x000fe400000006ff */
[----:B------:R-:W-:Y:S02]  /*5380*/  LEA R16, R78, UR48, 0x4 ;  /* 0x000000304e107c11 */ /* 0x000fe4000f8e20ff */
[----:B------:R-:W2:Y:S02]  /*5390*/  SYNCS.PHASECHK.TRANS64.TRYWAIT P0, [R0+URZ+0x90], R3 ;  /* 0x00009003000075a7 */ /* 0x000ea400080011ff */
[----:B-12---:R-:W-:Y:S05]  /*53a0*/  @!P0 BRA `(.L_x_99) ;  /* 0x0000002c001c8947 */ /* 0x006fea0003800000 */
.L_x_176:
[----:B------:R-:W4:Y:S01]  /*53b0*/  LDC.64 R12, c[0x0][0xb10] ;  /* 0x0002c400ff0c7b82 */ /* 0x000f220000000a00 */
[----:B------:R-:W3:Y:S01]  /*53c0*/  LDS.128 R16, [R16+0x120] ;  /* 0x0001200010107984 */ /* 0x000ee20000000c00 */
[----:B-1----:R-:W-:Y:S01]  /*53d0*/  ISETP.NE.AND P1, PT, R27, 0x1, PT ;  /* 0x000000011b00780c */ /* 0x002fe20003f25270 */
[----:B--2---:R-:W-:Y:S01]  /*53e0*/  VIADD R0, R0, 0xa0 ;  /* 0x000000a000007836 */ /* 0x004fe20000000000 */
[----:B------:R-:W-:Y:S04]  /*53f0*/  ISETP.GE.AND P0, PT, R26, 0x1, PT ;  /* 0x000000011a00780c */ /* 0x000fe80003f06270 */
[----:B------:R-:W1:Y:S01]  /*5400*/  LDC.64 R10, c[0x0][0xb18] ;  /* 0x0002c600ff0a7b82 */ /* 0x000e620000000a00 */
[----:B------:R-:W-:Y:S01]  /*5410*/  PRMT R0, RZ, 0x654, R0 ;  /* 0x00000654ff007816 */ /* 0x000fe20000000000 */
[----:B------:R-:W-:Y:S01]  /*5420*/  @!PT LDS RZ, [RZ] ;  /* 0x00000000fffff984 */ /* 0x000fe20000000800 */
[----:B------:R-:W-:Y:S01]  /*5430*/  @!PT LDS RZ, [RZ] ;  /* 0x00000000fffff984 */ /* 0x000fe20000000800 */
[----:B------:R-:W-:Y:S01]  /*5440*/  @!PT LDS RZ, [RZ] ;  /* 0x00000000fffff984 */ /* 0x000fe20000000800 */
[----:B------:R-:W-:Y:S01]  /*5450*/  @!PT LDS RZ, [RZ] ;  /* 0x00000000fffff984 */ /* 0x000fe20000000800 */
[----:B------:R2:W-:Y:S06]  /*5460*/  MEMBAR.ALL.CTA ;  /* 0x0000000000007992 */ /* 0x0005ec0000008000 */
[----:B--2---:R-:W2:Y:S01]  /*5470*/  FENCE.VIEW.ASYNC.S ;  /* 0x00000000000073c6 */ /* 0x004ea20000000000 */
[----:B------:R-:W1:Y:S08]  /*5480*/  @!P1 LDC R14, c[0x0][0xb20] ;  /* 0x0002c800ff0e9b82 */ /* 0x000e700000000800 */
[----:B------:R-:W1:Y:S01]  /*5490*/  @!P1 LDC R9, c[0x0][0xb0c] ;  /* 0x0002c300ff099b82 */ /* 0x000e620000000800 */
[----:B--2---:R2:W-:Y:S01]  /*54a0*/  SYNCS.ARRIVE.TRANS64.RED.A1T0 RZ, [R0+URZ], RZ ;  /* 0x000000ff00ff79a7 */ /* 0x0045e200081004ff */
[----:B---3--:R-:W-:Y:S04]  /*54b0*/  LOP3.LUT P4, RZ, R18, 0x1, RZ, 0xc0, !PT ;  /* 0x0000000112ff7812 */ /* 0x008fe8000788c0ff */
[----:B------:R-:W-:Y:S09]  /*54c0*/  P2R R75, PR, RZ, 0x10 ;  /* 0x00000010ff4b7803 */ /* 0x000ff20000000000 */
[----:B------:R-:W-:Y:S02]  /*54d0*/  @P4 MOV R31, R16 ;  /* 0x00000010001f4202 */ /* 0x000fe40000000f00 */
[----:B------:R-:W-:Y:S01]  /*54e0*/  @P4 LOP3.LUT R29, R17, 0xffff, RZ, 0xc0, !PT ;  /* 0x0000ffff111d4812 */ /* 0x000fe200078ec0ff */
[----:B--2-4-:R-:W-:Y:S06]  /*54f0*/  @!P0 BRA `(.L_x_100) ;  /* 0x0000000000a48947 */ /* 0x014fec0003800000 */
[----:B------:R-:W-:Y:S01]  /*5500*/  IMAD.HI.U32 R36, R62, R25, RZ ;  /* 0x000000193e247227 */ /* 0x000fe200078e00ff */
[----:B------:R-:W-:Y:S02]  /*5510*/  ISETP.NE.AND P0, PT, R24, 0x1, PT ;  /* 0x000000011800780c */ /* 0x000fe40003f05270 */
[----:B------:R-:W-:Y:S01]  /*5520*/  ISETP.NE.AND P2, PT, R26, 0x1, PT ;  /* 0x000000011a00780c */ /* 0x000fe20003f45270 */
[-C--:B------:R-:W-:Y:S01]  /*5530*/  IMAD.HI.U32 R34, R63, R56.reuse, RZ ;  /* 0x000000383f227227 */ /* 0x080fe200078e00ff */
[----:B------:R-:W-:Y:S02]  /*5540*/  SHF.R.U32.HI R37, RZ, R61, R36 ;  /* 0x0000003dff257219 */ /* 0x000fe40000011624 */
[----:B------:R-:W-:Y:S01]  /*5550*/  ISETP.NE.AND P3, PT, R28, 0x1, PT ;  /* 0x000000011c00780c */ /* 0x000fe20003f65270 */
[----:B------:R-:W-:Y:S01]  /*5560*/  IMAD.HI.U32 R40, R29, R25, RZ ;  /* 0x000000191d287227 */ /* 0x000fe200078e00ff */
[----:B------:R-:W-:Y:S02]  /*5570*/  SHF.R.U32.HI R34, RZ, R57, R34 ;  /* 0x00000039ff227219 */ /* 0x000fe40000011622 */
[----:B------:R-:W-:Y:S01]  /*5580*/  SEL R3, R62, R37, !P0 ;  /* 0x000000253e037207 */ /* 0x000fe20004000000 */
[----:B------:R-:W-:Y:S01]  /*5590*/  IMAD.HI.U32 R38, R31, R56, RZ ;  /* 0x000000381f267227 */ /* 0x000fe200078e00ff */
[----:B------:R-:W-:Y:S03]  /*55a0*/  SEL R7, R63, R34, !P3 ;  /* 0x000000223f077207 */ /* 0x000fe60005800000 */
[-C--:B------:R-:W-:Y:S01]  /*55b0*/  IMAD.HI.U32 R34, R3, R22.reuse, RZ ;  /* 0x0000001603227227 */ /* 0x080fe200078e00ff */
[----:B------:R-:W-:Y:S03]  /*55c0*/  SHF.R.U32.HI R38, RZ, R57, R38 ;  /* 0x00000039ff267219 */ /* 0x000fe60000011626 */
[----:B------:R-:W-:Y:S01]  /*55d0*/  IMAD.HI.U32 R36, R7, R22, RZ ;  /* 0x0000001607247227 */ /* 0x000fe200078e00ff */
[----:B------:R-:W-:Y:S02]  /*55e0*/  @P2 SHF.R.U32.HI R3, RZ, R23, R34 ;  /* 0x00000017ff032219 */ /* 0x000fe40000011622 */
[----:B------:R-:W-:Y:S02]  /*55f0*/  SHF.R.U32.HI R34, RZ, R61, R40 ;  /* 0x0000003dff227219 */ /* 0x000fe40000011628 */
[----:B------:R-:W-:Y:S01]  /*5600*/  @P2 SHF.R.U32.HI R7, RZ, R23, R36 ;  /* 0x00000017ff072219 */ /* 0x000fe20000011624 */
[C---:B------:R-:W-:Y:S01]  /*5610*/  IMAD R2, R26.reuse, R3, RZ ;  /* 0x000000031a027224 */ /* 0x040fe200078e02ff */
[----:B------:R-:W-:Y:S02]  /*5620*/  SEL R5, R29, R34, !P0 ;  /* 0x000000221d057207 */ /* 0x000fe40004000000 */
[----:B------:R-:W-:Y:S01]  /*5630*/  SEL R3, R31, R38, !P3 ;  /* 0x000000261f037207 */ /* 0x000fe20005800000 */
[----:B------:R-:W-:Y:S01]  /*5640*/  IMAD R4, R26, R7, RZ ;  /* 0x000000071a047224 */ /* 0x000fe200078e02ff */
[C---:B------:R-:W-:Y:S01]  /*5650*/  ISETP.GE.AND P0, PT, R5.reuse, R2, PT ;  /* 0x000000020500720c */ /* 0x040fe20003f06270 */
[----:B------:R-:W-:Y:S03]  /*5660*/  IMAD.HI.U32 R6, R5, R22, RZ ;  /* 0x0000001605067227 */ /* 0x000fe600078e00ff */
[----:B------:R-:W-:Y:S01]  /*5670*/  ISETP.GE.OR P0, PT, R3, R4, P0 ;  /* 0x000000040300720c */ /* 0x000fe20000706670 */
[----:B------:R-:W-:Y:S01]  /*5680*/  IMAD.MOV R4, RZ, RZ, -R3 ;  /* 0x000000ffff047224 */ /* 0x000fe200078e0a03 */
[-C--:B------:R-:W-:Y:S03]  /*5690*/  SHF.R.U32.HI R6, RZ, R23.reuse, R6 ;  /* 0x00000017ff067219 */ /* 0x080fe60000011606 */
[----:B------:R-:W-:Y:S01]  /*56a0*/  IMAD R31, R28, R4, R31 ;  /* 0x000000041c1f7224 */ /* 0x000fe200078e021f */
[----:B------:R-:W-:Y:S05]  /*56b0*/  SEL R15, R5, R6, !P2 ;  /* 0x00000006050f7207 */ /* 0x000fea0005000000 */
[----:B------:R-:W-:Y:S02]  /*56c0*/  IMAD.MOV R6, RZ, RZ, -R15 ;  /* 0x000000ffff067224 */ /* 0x000fe400078e0a0f */
[C---:B------:R-:W-:Y:S04]  /*56d0*/  @!P0 IMAD.HI.U32 R2, R3.reuse, R22, RZ ;  /* 0x0000001603028227 */ /* 0x040fe800078e00ff */
[----:B------:R-:W-:Y:S01]  /*56e0*/  IMAD R6, R26, R6, R5 ;  /* 0x000000061a067224 */ /* 0x000fe200078e0205 */
[----:B------:R-:W-:Y:S04]  /*56f0*/  @!P0 SHF.R.U32.HI R2, RZ, R23, R2 ;  /* 0x00000017ff028219 */ /* 0x000fe80000011602 */
[----:B------:R-:W-:Y:S02]  /*5700*/  @!P0 SEL R0, R3, R2, !P2 ;  /* 0x0000000203008207 */ /* 0x000fe40005000000 */
[----:B------:R-:W-:Y:S02]  /*5710*/  IADD3 R2, PT, PT, -R5, RZ, RZ ;  /* 0x000000ff05027210 */ /* 0x000fe40007ffe1ff */
[----:B------:R-:W-:Y:S01]  /*5720*/  @!P0 IADD3 R8, PT, PT, R15, -R0, RZ ;  /* 0x800000000f088210 */ /* 0x000fe20007ffe0ff */
[----:B------:R-:W-:Y:S02]  /*5730*/  @!P0 IMAD R0, R7, R6, R0 ;  /* 0x0000000607008224 */ /* 0x000fe400078e0200 */
[----:B------:R-:W-:Y:S02]  /*5740*/  IMAD R29, R24, R2, R29 ;  /* 0x00000002181d7224 */ /* 0x000fe400078e021d */
[----:B------:R-:W-:Y:S02]  /*5750*/  @!P0 IMAD R5, R8, R26, R3 ;  /* 0x0000001a08058224 */ /* 0x000fe400078e0203 */
[----:B------:R-:W-:Y:S04]  /*5760*/  @!P0 IMAD.MOV.U32 R3, RZ, RZ, R0 ;  /* 0x000000ffff038224 */ /* 0x000fe800078e0000 */
[----:B------:R-:W-:Y:S02]  /*5770*/  IMAD R31, R3, R28, R31 ;  /* 0x0000001c031f7224 */ /* 0x000fe400078e021f */
[----:B------:R-:W-:Y:S07]  /*5780*/  IMAD R29, R5, R24, R29 ;  /* 0x00000018051d7224 */ /* 0x000fee00078e021d */
.L_x_100:
[----:B-1----:R-:W-:Y:S01]  /*5790*/  @!P1 ISETP.NE.AND P0, PT, R10, 0x1, PT ;  /* 0x000000010a00980c */ /* 0x002fe20003f05270 */
[----:B------:R-:W-:Y:S01]  /*57a0*/  @!P1 IMAD.HI.U32 R0, R31, R12, RZ ;  /* 0x0000000c1f009227 */ /* 0x000fe200078e00ff */
[----:B------:R-:W-:Y:S01]  /*57b0*/  @!P1 ISETP.NE.AND P2, PT, R9, 0x1, PT ;  /* 0x000000010900980c */ /* 0x000fe20003f45270 */
[----:B------:R-:W-:Y:S01]  /*57c0*/  ULOP3.LUT UP0, URZ, UR52, 0x90, URZ, 0xc0, !UPT ;  /* 0x0000009034ff7892 */ /* 0x000fe2000f80c0ff */
[----:B------:R-:W-:Y:S01]  /*57d0*/  R2UR UR42, R21 ;  /* 0x00000000152a72ca */ /* 0x000fe200000e0000 */
[----:B------:R-:W-:Y:S01]  /*57e0*/  @!P1 IMAD.HI.U32 R3, R29, R11, RZ ;  /* 0x0000000b1d039227 */ /* 0x000fe200078e00ff */
[----:B------:R-:W-:Y:S02]  /*57f0*/  @!P1 SHF.R.U32.HI R0, RZ, R13, R0 ;  /* 0x0000000dff009219 */ /* 0x000fe40000011600 */
[----:B------:R-:W-:Y:S01]  /*5800*/  R2UR UR41, R20 ;  /* 0x00000000142972ca */ /* 0x000fe200000e0000 */
[----:B------:R-:W-:Y:S01]  /*5810*/  VIADD R78, R78, 0x1 ;  /* 0x000000014e4e7836 */ /* 0x000fe20000000000 */
[----:B------:R-:W-:Y:S02]  /*5820*/  @!P1 SHF.R.U32.HI R2, RZ, R14, R3 ;  /* 0x0000000eff029219 */ /* 0x000fe40000011603 */
[----:B------:R-:W-:Y:S02]  /*5830*/  @!P1 SEL R3, R31, R0, !P2 ;  /* 0x000000001f039207 */ /* 0x000fe40005000000 */
[----:B------:R-:W-:Y:S02]  /*5840*/  @!P1 SEL R2, R29, R2, !P0 ;  /* 0x000000021d029207 */ /* 0x000fe40004000000 */
[----:B------:R-:W-:Y:S01]  /*5850*/  @P4 SHF.R.U32.HI R71, RZ, 0x10, R17 ;  /* 0x00000010ff474819 */ /* 0x000fe20000011611 */
[----:B------:R-:W-:Y:S02]  /*5860*/  USHF.L.U32 UR42, UR42, 0x6, URZ ;  /* 0x000000062a2a7899 */ /* 0x000fe400080006ff */
[----:B------:R-:W-:Y:S02]  /*5870*/  @!P1 IMAD.IADD R0, R2, 0x1, -R3 ;  /* 0x0000000102009824 */ /* 0x000fe400078e0a03 */
[----:B------:R-:W-:Y:S01]  /*5880*/  @!P1 IMAD.IADD R2, R3, 0x1, -R2 ;  /* 0x0000000103029824 */ /* 0x000fe200078e0a02 */
[----:B------:R-:W-:Y:S01]  /*5890*/  USHF.L.U32 UR41, UR41, 0x6, URZ ;  /* 0x0000000629297899 */ /* 0x000fe200080006ff */
[----:B------:R-:W-:Y:S02]  /*58a0*/  @!P1 IMAD R31, R0, R9, R31 ;  /* 0x00000009001f9224 */ /* 0x000fe400078e021f */
[----:B------:R-:W-:Y:S01]  /*58b0*/  @!P1 IMAD R29, R2, R10, R29 ;  /* 0x0000000a021d9224 */ /* 0x000fe200078e021d */
[----:B------:R-:W-:Y:S08]  /*58c0*/  BRA.U !UP0, `(.L_x_101) ;  /* 0x00000001087c7547 */ /* 0x000ff0000b800000 */
[----:B------:R-:W1:Y:S01]  /*58d0*/  LDCU.64 UR8, c[0x4][0x80] ;  /* 0x01001000ff0877ac */ /* 0x000e620008000a00 */
[----:B------:R-:W-:Y:S01]  /*58e0*/  MOV R2, 0x0 ;  /* 0x0000000000027802 */ /* 0x000fe20000000f00 */
[----:B------:R-:W-:Y:S02]  /*58f0*/  HFMA2 R12, -RZ, RZ, 0, 5.9604644775390625e-08 ;  /* 0x00000001ff0c7431 */ /* 0x000fe400000001ff */
[----:B------:R-:W-:Y:S01]  /*5900*/  IMAD.MOV.U32 R8, RZ, RZ, 0x70 ;  /* 0x00000070ff087424 */ /* 0x000fe200078e00ff */
[----:B------:R2:W3:Y:S01]  /*5910*/  LDC.64 R14, c[0x4][R2] ;  /* 0x01000000020e7b82 */ /* 0x0004e20000000a00 */
[----:B------:R-:W4:Y:S01]  /*5920*/  LDCU.64 UR6, c[0x4][0x88] ;  /* 0x01001100ff0677ac */ /* 0x000f220008000a00 */
[----:B------:R-:W-:Y:S01]  /*5930*/  IMAD.MOV.U32 R13, RZ, RZ, RZ ;  /* 0x000000ffff0d7224 */ /* 0x000fe200078e00ff */
[----:B------:R-:W2:Y:S01]  /*5940*/  LDCU.64 UR4, c[0x4][0x8] ;  /* 0x01000100ff0477ac */ /* 0x000ea20008000a00 */
[----:B-1----:R-:W-:Y:S01]  /*5950*/  MOV R5, UR9 ;  /* 0x0000000900057c02 */ /* 0x002fe20008000f00 */
[----:B------:R-:W-:Y:S01]  /*5960*/  IMAD.U32 R4, RZ, RZ, UR8 ;  /* 0x00000008ff047e24 */ /* 0x000fe2000f8e00ff */
[----:B----4-:R-:W-:Y:S01]  /*5970*/  MOV R7, UR7 ;  /* 0x0000000700077c02 */ /* 0x010fe20008000f00 */
[----:B------:R-:W-:Y:S01]  /*5980*/  IMAD.U32 R6, RZ, RZ, UR6 ;  /* 0x00000006ff067e24 */ /* 0x000fe2000f8e00ff */
[----:B--2---:R-:W-:Y:S01]  /*5990*/  MOV R11, UR5 ;  /* 0x00000005000b7c02 */ /* 0x004fe20008000f00 */
[----:B------:R-:W-:Y:S02]  /*59a0*/  IMAD.U32 R10, RZ, RZ, UR4 ;  /* 0x00000004ff0a7e24 */ /* 0x000fe4000f8e00ff */
[----:B------:R-:W-:Y:S07]  /*59b0*/  LEPC R20, `(.L_x_102) ;  /* 0x000000001014794e */ /* 0x000fee0000000000 */
[----:B---3-5:R-:W-:Y:S05]  /*59c0*/  CALL.ABS.NOINC R14 ;  /* 0x000000000e007343 */ /* 0x028fea0003c00000 */
.L_x_102:
[----:B------:R-:W1:Y:S01]  /*59d0*/  LDCU.64 UR8, c[0x4][0x80] ;  /* 0x01001000ff0877ac */ /* 0x000e620008000a00 */
[----:B------:R-:W2:Y:S01]  /*59e0*/  LDC.64 R2, c[0x4][R2] ;  /* 0x0100000002027b82 */ /* 0x000ea20000000a00 */
[----:B------:R-:W-:Y:S02]  /*59f0*/  HFMA2 R12, -RZ, RZ, 0, 5.9604644775390625e-08 ;  /* 0x00000001ff0c7431 */ /* 0x000fe400000001ff */
[----:B------:R-:W-:Y:S02]  /*5a00*/  IMAD.MOV.U32 R8, RZ, RZ, 0x70 ;  /* 0x00000070ff087424 */ /* 0x000fe400078e00ff */
[----:B------:R-:W-:Y:S01]  /*5a10*/  IMAD.MOV.U32 R13, RZ, RZ, RZ ;  /* 0x000000ffff0d7224 */ /* 0x000fe200078e00ff */
[----:B------:R-:W3:Y:S01]  /*5a20*/  LDCU.64 UR6, c[0x4][0x88] ;  /* 0x01001100ff0677ac */ /* 0x000ee20008000a00 */
[----:B------:R-:W4:Y:S01]  /*5a30*/  LDCU.64 UR4, c[0x4][0x8] ;  /* 0x01000100ff0477ac */ /* 0x000f220008000a00 */
[----:B-1----:R-:W-:Y:S02]  /*5a40*/  MOV R4, UR8 ;  /* 0x0000000800047c02 */ /* 0x002fe40008000f00 */
[----:B------:R-:W-:Y:S02]  /*5a50*/  MOV R5, UR9 ;  /* 0x0000000900057c02 */ /* 0x000fe40008000f00 */
[----:B---3--:R-:W-:Y:S01]  /*5a60*/  MOV R7, UR7 ;  /* 0x0000000700077c02 */ /* 0x008fe20008000f00 */
[----:B------:R-:W-:Y:S01]  /*5a70*/  IMAD.U32 R6, RZ, RZ, UR6 ;  /* 0x00000006ff067e24 */ /* 0x000fe2000f8e00ff */
[----:B----4-:R-:W-:Y:S01]  /*5a80*/  MOV R11, UR5 ;  /* 0x00000005000b7c02 */ /* 0x010fe20008000f00 */
[----:B------:R-:W-:Y:S02]  /*5a90*/  IMAD.U32 R10, RZ, RZ, UR4 ;  /* 0x00000004ff0a7e24 */ /* 0x000fe4000f8e00ff */
[----:B------:R-:W-:Y:S07]  /*5aa0*/  LEPC R20, `(.L_x_101) ;  /* 0x000000001014794e */ /* 0x000fee0000000000 */
[----:B--2---:R-:W-:Y:S05]  /*5ab0*/  CALL.ABS.NOINC R2 ;  /* 0x0000000002007343 */ /* 0x004fea0003c00000 */
.L_x_101:
[----:B------:R-:W-:Y:S01]  /*5ac0*/  ISETP.NE.U32.AND P4, PT, R54, RZ, PT ;  /* 0x000000ff3600720c */ /* 0x000fe20003f85070 */
[----:B------:R-:W-:Y:S01]  /*5ad0*/  UISETP.NE.AND UP2, UPT, UR53, URZ, UPT ;  /* 0x000000ff3500728c */ /* 0x000fe2000bf45270 */
[----:B------:R-:W-:Y:S01]  /*5ae0*/  ISETP.NE.U32.AND P2, PT, RZ, UR38, PT ;  /* 0x00000026ff007c0c */ /* 0x000fe2000bf45070 */
[----:B------:R-:W-:Y:S01]  /*5af0*/  UISETP.NE.U32.AND UP1, UPT, UR44, URZ, UPT ;  /* 0x000000ff2c00728c */ /* 0x000fe2000bf25070 */
[----:B------:R-:W-:Y:S01]  /*5b00*/  ISETP.NE.AND.EX P4, PT, R55, RZ, PT, P4 ;  /* 0x000000ff3700720c */ /* 0x000fe20003f85340 */
[----:B------:R-:W-:Y:S01]  /*5b10*/  UPLOP3.LUT UP0, UPT, UPT, UPT, UPT, 0x40, 0x4 ;  /* 0x000000000004789c */ /* 0x000fe20003f0e870 */
[----:B------:R-:W-:Y:S01]  /*5b20*/  ISETP.NE.AND.EX P2, PT, RZ, UR39, PT, P2 ;  /* 0x00000027ff007c0c */ /* 0x000fe2000bf45320 */
[----:B------:R-:W-:Y:S01]  /*5b30*/  UISETP.NE.AND.EX UP1, UPT, UR45, URZ, UPT, UP1 ;  /* 0x000000ff2d00728c */ /* 0x000fe2000bf25310 */
[----:B------:R-:W-:Y:S04]  /*5b40*/  PLOP3.LUT P1, PT, PT, PT, UP2, 0x80, 0x8 ;  /* 0x000000000008781c */ /* 0x000fe80003f2f028 */
[----:B------:R-:W-:Y:S06]  /*5b50*/  @UP2 UPLOP3.LUT UP0, UPT, UPT, UPT, UP1, 0x80, 0x8 ;  /* 0x000000000008289c */ /* 0x000fec0003f0f010 */
[----:B------:R-:W-:Y:S01]  /*5b60*/  PLOP3.LUT P0, PT, PT, PT, UP0, 0x80, 0x8 ;  /* 0x000000000008781c */ /* 0x000fe20003f0f008 */
[----:B------:R-:W-:Y:S01]  /*5b70*/  @!UPT UIADD3 URZ, UPT, UPT, URZ, URZ, URZ ;  /* 0x000000fffffff290 */ /* 0x000fe2000fffe0ff */
[----:B------:R-:W-:Y:S11]  /*5b80*/  BRA.U !UP1, `(.L_x_103) ;  /* 0x0000000109387547 */ /* 0x000ff6000b800000 */
[----:B------:R-:W-:Y:S01]  /*5b90*/  UISETP.NE.U32.AND UP0, UPT, UR38, URZ, UPT ;  /* 0x000000ff2600728c */ /* 0x000fe2000bf05070 */
[----:B------:R-:W-:Y:S02]  /*5ba0*/  HFMA2 R0, -RZ, RZ, 0, 5.9604644775390625e-08 ;  /* 0x00000001ff007431 */ /* 0x000fe400000001ff */
[----:B------:R-:W-:Y:S01]  /*5bb0*/  IMAD.MOV.U32 R59, RZ, RZ, 0x1 ;  /* 0x00000001ff3b7424 */ /* 0x000fe200078e00ff */
[----:B------:R-:W-:Y:S06]  /*5bc0*/  UISETP.NE.AND.EX UP0, UPT, UR39, URZ, UPT, UP0 ;  /* 0x000000ff2700728c */ /* 0x000fec000bf05300 */
[----:B------:R-:W-:Y:S05]  /*5bd0*/  PLOP3.LUT P3, PT, PT, PT, UP0, 0x80, 0x8 ;  /* 0x000000000008781c */ /* 0x000fea0003f6f008 */
[----:B------:R-:W1:Y:S01]  /*5be0*/  @UP0 LDCU.64 UR6, c[0x0][0x888] ;  /* 0x00011100ff0607ac */ /* 0x000e620008000a00 */
[----:B------:R-:W-:Y:S07]  /*5bf0*/  @UP0 UIMAD UR4, UR36, UR44, URZ ;  /* 0x0000002c240402a4 */ /* 0x000fee000f8e02ff */
[----:B------:R-:W-:Y:S01]  /*5c00*/  @!P3 PRMT R59, R0, 0x7610, R59 ;  /* 0x00007610003bb816 */ /* 0x000fe2000000003b */
[----:B-1----:R-:W-:Y:S03]  /*5c10*/  @UP0 UIMAD.WIDE UR6, UR4, 0x4, UR6 ;  /* 0x00000004040608a5 */ /* 0x002fe6000f8e0206 */
[----:B------:R-:W1:Y:S03]  /*5c20*/  @!UP0 LDCU UR4, c[0x0][0x880] ;  /* 0x00011000ff0487ac */ /* 0x000e660008000800 */
[----:B------:R-:W-:Y:S01]  /*5c30*/  IMAD.U32 R2, RZ, RZ, UR6 ;  /* 0x00000006ff027e24 */ /* 0x000fe2000f8e00ff */
[----:B------:R-:W-:Y:S05]  /*5c40*/  MOV R3, UR7 ;  /* 0x0000000700037c02 */ /* 0x000fea0008000f00 */
[----:B-----5:R2:W5:Y:S02]  /*5c50*/  @P3 LDG.E R35, desc[UR46][R2.64] ;  /* 0x0000002e02233981 */ /* 0x020564000c1e1900 */
[----:B-12---:R-:W-:Y:S02]  /*5c60*/  @!P3 IMAD.U32 R35, RZ, RZ, UR4 ;  /* 0x00000004ff23be24 */ /* 0x006fe4000f8e00ff */
.L_x_103:
[----:B------:R-:W-:Y:S05]  /*5c70*/  @!P4 BRA `(.L_x_104) ;  /* 0x000000000020c947 */ /* 0x000fea0003800000 */
[----:B------:R-:W-:Y:S04]  /*5c80*/  ISETP.NE.U32.AND P3, PT, R52, RZ, PT ;  /* 0x000000ff3400720c */ /* 0x000fe80003f65070 */
[----:B------:R-:W-:Y:S11]  /*5c90*/  ISETP.NE.AND.EX P3, PT, R53, RZ, PT, P3 ;  /* 0x000000ff3500720c */ /* 0x000ff60003f65330 */
[----:B------:R-:W-:Y:S02]  /*5ca0*/  @!UPT UIADD3 URZ, UPT, UPT, URZ, URZ, URZ ;  /* 0x000000fffffff290 */ /* 0x000fe4000fffe0ff */
[----:B------:R-:W1:Y:S01]  /*5cb0*/  @P3 LDC.64 R2, c[0x0][0x8a8] ;  /* 0x00022a00ff023b82 */ /* 0x000e620000000a00 */
[----:B------:R-:W-:Y:S04]  /*5cc0*/  @P3 IMAD R0, R54, UR36, RZ ;  /* 0x0000002436003c24 */ /* 0x000fe8000f8e02ff */
[----:B-1----:R-:W-:Y:S05]  /*5cd0*/  @P3 IMAD.WIDE R2, R0, 0x4, R2 ;  /* 0x0000000400023825 */ /* 0x002fea00078e0202 */
[----:B-----5:R1:W5:Y:S02]  /*5ce0*/  @P3 LDG.E R32, desc[UR46][R2.64] ;  /* 0x0000002e02203981 */ /* 0x020364000c1e1900 */
[----:B-1----:R-:W2:Y:S02]  /*5cf0*/  @!P3 LDC R32, c[0x0][0x8a0] ;  /* 0x00022800ff20bb82 */ /* 0x002ea40000000800 */
.L_x_104:
[----:B-----5:R-:W-:Y:S01]  /*5d00*/  FSETP.NEU.AND P3, PT, R35, RZ, PT ;  /* 0x000000ff2300720b */ /* 0x020fe20003f6d000 */
[----:B------:R-:W-:Y:S01]  /*5d10*/  ULOP3.LUT UR4, UR51, 0x1, URZ, 0x3c, !UPT ;  /* 0x0000000133047892 */ /* 0x000fe2000f8e3cff */
[----:B------:R-:W-:Y:S01]  /*5d20*/  SEL R5, RZ, 0xffffffff, P2 ;  /* 0xffffffffff057807 */ /* 0x000fe20001000000 */
[----:B------:R-:W-:Y:S01]  /*5d30*/  IMAD.U32 R38, RZ, RZ, UR56 ;  /* 0x00000038ff267e24 */ /* 0x000fe2000f8e00ff */
[----:B------:R-:W-:Y:S01]  /*5d40*/  @P1 LOP3.LUT P2, RZ, R59, 0xff, RZ, 0xc0, !PT ;  /* 0x000000ff3bff1812 */ /* 0x000fe2000784c0ff */
[----:B------:R-:W-:Y:S01]  /*5d50*/  IMAD.SHL.U32 R81, R68, 0x2, RZ ;  /* 0x0000000244517824 */ /* 0x000fe200078e00ff */
[----:B------:R-:W-:Y:S01]  /*5d60*/  @P1 SEL R2, RZ, 0xffffffff, P3 ;  /* 0xffffffffff021807 */ /* 0x000fe20001800000 */
[----:B------:R-:W-:Y:S01]  /*5d70*/  IMAD.U32 R83, RZ, RZ, UR4 ;  /* 0x00000004ff537e24 */ /* 0x000fe2000f8e00ff */
[----:B------:R-:W-:Y:S01]  /*5d80*/  LEA R76, R30, UR48, 0x3 ;  /* 0x000000301e4c7c11 */ /* 0x000fe2000f8e18ff */
[----:B------:R-:W-:Y:S01]  /*5d90*/  IMAD.SHL.U32 R38, R38, 0x1000, RZ ;  /* 0x0000100026267824 */ /* 0x000fe200078e00ff */
[----:B------:R-:W-:Y:S01]  /*5da0*/  @P0 SEL R2, R5, R2, !P2 ;  /* 0x0000000205020207 */ /* 0x000fe20005000000 */
[----:B------:R-:W-:Y:S01]  /*5db0*/  BSSY B1, `(.L_x_105) ;  /* 0x0000035000017945 */ /* 0x000fe20003800000 */
[----:B------:R-:W-:Y:S01]  /*5dc0*/  SHF.L.U32 R3, R73, 0x1f, RZ ;  /* 0x0000001f49037819 */ /* 0x000fe200000006ff */
[----:B------:R-:W-:Y:S01]  /*5dd0*/  IMAD.MOV.U32 R82, RZ, RZ, 0x1 ;  /* 0x00000001ff527424 */ /* 0x000fe200078e00ff */
[----:B------:R-:W-:Y:S01]  /*5de0*/  @P1 LOP3.LUT R2, R2, 0x1, RZ, 0xc0, !PT ;  /* 0x0000000102021812 */ /* 0x000fe200078ec0ff */
[----:B------:R-:W-:Y:S01]  /*5df0*/  IMAD R34, R30, 0x20, R33 ;  /* 0x000000201e227824 */ /* 0x000fe200078e0221 */
[----:B------:R-:W-:Y:S01]  /*5e00*/  PLOP3.LUT P2, PT, PT, PT, UP1, 0x80, 0x8 ;  /* 0x000000000008781c */ /* 0x000fe20003f4f018 */
[----:B------:R-:W-:Y:S01]  /*5e10*/  IMAD.U32 R80, RZ, RZ, UR56 ;  /* 0x00000038ff507e24 */ /* 0x000fe2000f8e00ff */
[----:B------:R-:W-:Y:S01]  /*5e20*/  ISETP.NE.U32.OR P5, PT, R2, 0x1, !P1 ;  /* 0x000000010200780c */ /* 0x000fe20004fa5470 */
[----:B------:R-:W-:Y:S01]  /*5e30*/  IMAD.U32 R2, RZ, RZ, UR56 ;  /* 0x00000038ff027e24 */ /* 0x000fe2000f8e00ff */
[----:B------:R-:W-:Y:S02]  /*5e40*/  CS2R R50, SRZ ;  /* 0x0000000000327805 */ /* 0x000fe4000001ff00 */
[----:B------:R-:W-:Y:S02]  /*5e50*/  CS2R R48, SRZ ;  /* 0x0000000000307805 */ /* 0x000fe4000001ff00 */
[----:B------:R-:W-:Y:S02]  /*5e60*/  P2R R79, PR, RZ, 0x20 ;  /* 0x00000020ff4f7803 */ /* 0x000fe40000000000 */
[----:B------:R-:W-:Y:S02]  /*5e70*/  CS2R R42, SRZ ;  /* 0x00000000002a7805 */ /* 0x000fe4000001ff00 */
[----:B------:R-:W-:Y:S02]  /*5e80*/  LEA R0, R2, UR48, 0x3 ;  /* 0x0000003002007c11 */ /* 0x000fe4000f8e18ff */
[----:B------:R-:W-:Y:S02]  /*5e90*/  CS2R R40, SRZ ;  /* 0x0000000000287805 */ /* 0x000fe4000001ff00 */
[----:B------:R-:W-:Y:S02]  /*5ea0*/  SEL R2, RZ, 0xffffffff, P3 ;  /* 0xffffffffff027807 */ /* 0x000fe40001800000 */
[----:B------:R-:W-:Y:S02]  /*5eb0*/  LOP3.LUT P3, R77, R59, 0xff, RZ, 0xc0, !PT ;  /* 0x000000ff3b4d7812 */ /* 0x000fe4000786c0ff */
[----:B------:R-:W-:Y:S02]  /*5ec0*/  IADD3 R39, PT, PT, R38, UR48, R81 ;  /* 0x0000003026277c10 */ /* 0x000fe4000fffe051 */
[----:B------:R-:W-:Y:S02]  /*5ed0*/  @P5 SHF.L.U32 R7, R83, 0x1f, RZ ;  /* 0x0000001f53075819 */ /* 0x000fe400000006ff */
[----:B------:R-:W-:Y:S02]  /*5ee0*/  @P2 SEL R2, R5, R2, !P3 ;  /* 0x0000000205022207 */ /* 0x000fe40005800000 */
[----:B------:R-:W1:Y:S02]  /*5ef0*/  @P5 SYNCS.PHASECHK.TRANS64.TRYWAIT P1, [R0+URZ+0x50], R7 ;  /* 0x00005007000055a7 */ /* 0x000e6400080211ff */
[----:B------:R-:W-:Y:S04]  /*5f00*/  LOP3.LUT R2, R2, 0x1, RZ, 0xc0, !PT ;  /* 0x0000000102027812 */ /* 0x000fe800078ec0ff */
[----:B------:R-:W-:Y:S04]  /*5f10*/  ISETP.NE.U32.AND P4, PT, R2, 0x1, PT ;  /* 0x000000010200780c */ /* 0x000fe80003f85070 */
[----:B------:R-:W-:Y:S01]  /*5f20*/  P2R R85, PR, RZ, 0x10 ;  /* 0x00000010ff557803 */ /* 0x000fe20000000000 */
[----:B------:R3:W4:Y:S01]  /*5f30*/  SYNCS.PHASECHK.TRANS64.TRYWAIT P0, [R76+URZ+0xb0], R3 ;  /* 0x0000b0034c0075a7 */ /* 0x00072200080011ff */
[----:B-1----:R-:W-:Y:S01]  /*5f40*/  @P5 SEL R82, RZ, 0x1, !P1 ;  /* 0x00000001ff525807 */ /* 0x002fe20004800000 */
[----:B---3--:R-:W-:Y:S06]  /*5f50*/  @!P5 BRA `(.L_x_106) ;  /* 0x000000000068d947 */ /* 0x008fec0003800000 */
[----:B------:R-:W-:Y:S01]  /*5f60*/  LOP3.LUT P5, RZ, R69, 0x40, RZ, 0xc0, !PT ;  /* 0x0000004045ff7812 */ /* 0x000fe200078ac0ff */
[C---:B------:R-:W-:Y:S01]  /*5f70*/  VIADD R4, R39.reuse, 0x200 ;  /* 0x0000020027047836 */ /* 0x040fe20000000000 */
[----:B------:R-:W-:Y:S01]  /*5f80*/  ISETP.NE.AND P2, PT, R82, RZ, PT ;  /* 0x000000ff5200720c */ /* 0x000fe20003f45270 */
[----:B------:R-:W-:Y:S01]  /*5f90*/  BSSY B0, `(.L_x_107) ;  /* 0x000000d000007945 */ /* 0x000fe20003800000 */
[----:B------:R-:W-:Y:S01]  /*5fa0*/  PLOP3.LUT P1, PT, PT, PT, PT, 0x8, 0x80 ;  /* 0x000000000080781c */ /* 0x000fe20003f2e170 */
[----:B------:R-:W-:Y:S01]  /*5fb0*/  @P4 VIADD R2, R39, 0x210 ;  /* 0x0000021027024836 */ /* 0x000fe20000000000 */
[----:B------:R-:W-:Y:S02]  /*5fc0*/  @P4 PLOP3.LUT P1, PT, P5, PT, PT, 0x80, 0x8 ;  /* 0x000000000008481c */ /* 0x000fe40002f2f070 */
[----:B------:R-:W-:Y:S02]  /*5fd0*/  CS2R R50, SRZ ;  /* 0x0000000000327805 */ /* 0x000fe4000001ff00 */
[----:B------:R-:W-:Y:S02]  /*5fe0*/  CS2R R48, SRZ ;  /* 0x0000000000307805 */ /* 0x000fe4000001ff00 */
[----:B------:R-:W-:Y:S02]  /*5ff0*/  CS2R R42, SRZ ;  /* 0x00000000002a7805 */ /* 0x000fe4000001ff00 */
[----:B------:R-:W-:Y:S05]  /*6000*/  CS2R R40, SRZ ;  /* 0x0000000000287805 */ /* 0x000fea000001ff00 */
[----:B------:R-:W-:Y:S01]  /*6010*/  @P1 VIADD R2, R4, 0xfffffff0 ;  /* 0xfffffff004021836 */ /* 0x000fe20000000000 */
[----:B------:R-:W-:Y:S06]  /*6020*/  @P2 BRA `(.L_x_108) ;  /* 0x00000000000c2947 */ /* 0x000fec0003800000 */
[----:B------:R-:W-:Y:S04]  /*6030*/  SHF.L.U32 R5, R83, 0x1f, RZ ;  /* 0x0000001f53057819 */ /* 0x000fe800000006ff */
[----:B------:R-:W1:Y:S02]  /*6040*/  SYNCS.PHASECHK.TRANS64.TRYWAIT P1, [R0+URZ+0x50], R5 ;  /* 0x00005005000075a7 */ /* 0x000e6400080211ff */
[----:B-1----:R-:W-:Y:S05]  /*6050*/  @!P1 BRA `(.L_x_109) ;  /* 0x0000002000049947 */ /* 0x002fea0003800000 */
.L_x_108:
[----:B------:R-:W-:Y:S05]  /*6060*/  BSYNC B0 ;  /* 0x0000000000007941 */ /* 0x000fea0003800000 */
.L_x_107:
[----:B------:R-:W-:Y:S01]  /*6070*/  UIADD3 UR5, UPT, UPT, UR56, 0x1, URZ ;  /* 0x0000000138057890 */ /* 0x000fe2000fffe0ff */
[----:B------:R-:W-:Y:S03]  /*6080*/  ISETP.NE.AND P1, PT, R85, RZ, PT ;  /* 0x000000ff5500720c */ /* 0x000fe60003f25270 */
[----:B------:R-:W-:Y:S04]  /*6090*/  UISETP.NE.AND UP0, UPT, UR5, 0x3, UPT ;  /* 0x000000030500788c */ /* 0x000fe8000bf05270 */
[----:B------:R-:W-:Y:S02]  /*60a0*/  USEL UR4, URZ, 0x1, UP0 ;  /* 0x00000001ff047887 */ /* 0x000fe40008000000 */
[----:B------:R-:W-:Y:S04]  /*60b0*/  USEL UR5, UR5, URZ, UP0 ;  /* 0x000000ff05057287 */ /* 0x000fe80008000000 */
[----:B------:R3:W1:Y:S01]  /*60c0*/  @P1 LDS.128 R48, [R2] ;  /* 0x0000000002301984 */ /* 0x0006620000000c00 */
[----:B------:R-:W-:Y:S01]  /*60d0*/  LOP3.LUT R83, R83, UR4, RZ, 0x3c, !PT ;  /* 0x0000000453537c12 */ /* 0x000fe2000f8e3cff */
[----:B------:R-:W-:Y:S02]  /*60e0*/  IMAD.U32 R80, RZ, RZ, UR5 ;  /* 0x00000005ff507e24 */ /* 0x000fe4000f8e00ff */
[----:B------:R3:W1:Y:S04]  /*60f0*/  @P1 LDS.128 R40, [R39+0x200] ;  /* 0x0002000027281984 */ /* 0x0006680000000c00 */
.L_x_106:
[----:B------:R-:W-:Y:S05]  /*6100*/  BSYNC B1 ;  /* 0x0000000000017941 */ /* 0x000fea0003800000 */
.L_x_105:
[----:B-1----:R-:W-:Y:S04]  /*6110*/  SHF.R.U32.HI R5, RZ, 0x15, R34 ;  /* 0x00000015ff057819 */ /* 0x002fe80000011622 */
[----:B------:R-:W-:Y:S01]  /*6120*/  LOP3.LUT P1, RZ, R5, 0x3, R70, 0x48, !PT ;  /* 0x0000000305ff7812 */ /* 0x000fe20007824846 */
[----:B------:R-:W-:Y:S01]  /*6130*/  @!UPT UIADD3 URZ, UPT, UPT, URZ, URZ, URZ ;  /* 0x000000fffffff290 */ /* 0x000fe2000fffe0ff */
[----:B----4-:R-:W-:Y:S11]  /*6140*/  @P0 BRA `(.L_x_110) ;  /* 0x0000000000080947 */ /* 0x010ff60003800000 */
[----:B------:R-:W1:Y:S02]  /*6150*/  SYNCS.PHASECHK.TRANS64.TRYWAIT P0, [R76+URZ+0xb0], R3 ;  /* 0x0000b0034c0075a7 */ /* 0x000e6400080011ff */
[----:B-1----:R-:W-:Y:S05]  /*6160*/  @!P0 BRA `(.L_x_111) ;  /* 0x0000001c00d48947 */ /* 0x002fea0003800000 */
.L_x_110:
[----:B------:R-:W-:Y:S05]  /*6170*/  @!P1 BRA `(.L_x_112) ;  /* 0x0000000000409947 */ /* 0x000fea0003800000 */
[----:B------:R-:W4:Y:S01]  /*6180*/  LDCU.64 UR8, c[0x4][0x70] ;  /* 0x01000e00ff0877ac */ /* 0x000f220008000a00 */
[----:B-1----:R-:W-:Y:S01]  /*6190*/  MOV R3, 0x0 ;  /* 0x0000000000037802 */ /* 0x002fe20000000f00 */
[----:B------:R-:W-:Y:S02]  /*61a0*/  HFMA2 R12, -RZ, RZ, 0, 5.9604644775390625e-08 ;  /* 0x00000001ff0c7431 */ /* 0x000fe400000001ff */
[----:B------:R-:W-:Y:S02]  /*61b0*/  IMAD.MOV.U32 R8, RZ, RZ, 0x192 ;  /* 0x00000192ff087424 */ /* 0x000fe400078e00ff */
[----:B------:R-:W-:Y:S01]  /*61c0*/  IMAD.MOV.U32 R13, RZ, RZ, RZ ;  /* 0x000000ffff0d7224 */ /* 0x000fe200078e00ff */
[----:B------:R-:W1:Y:S01]  /*61d0*/  LDCU.64 UR6, c[0x4][0x78] ;  /* 0x01000f00ff0677ac */ /* 0x000e620008000a00 */
[----:B---3--:R-:W3:Y:S01]  /*61e0*/  LDC.64 R2, c[0x4][R3] ;  /* 0x0100000003027b82 */ /* 0x008ee20000000a00 */
[----:B------:R-:W5:Y:S01]  /*61f0*/  LDCU.64 UR4, c[0x4][0x10] ;  /* 0x01000200ff0477ac */ /* 0x000f620008000a00 */
[----:B----4-:R-:W-:Y:S01]  /*6200*/  MOV R5, UR9 ;  /* 0x0000000900057c02 */ /* 0x010fe20008000f00 */
[----:B------:R-:W-:Y:S01]  /*6210*/  IMAD.U32 R4, RZ, RZ, UR8 ;  /* 0x00000008ff047e24 */ /* 0x000fe2000f8e00ff */
[----:B-1----:R-:W-:Y:S01]  /*6220*/  MOV R7, UR7 ;  /* 0x0000000700077c02 */ /* 0x002fe20008000f00 */
[----:B------:R-:W-:Y:S01]  /*6230*/  IMAD.U32 R6, RZ, RZ, UR6 ;  /* 0x00000006ff067e24 */ /* 0x000fe2000f8e00ff */
[----:B-----5:R-:W-:Y:S01]  /*6240*/  MOV R11, UR5 ;  /* 0x00000005000b7c02 */ /* 0x020fe20008000f00 */
[----:B------:R-:W-:Y:S02]  /*6250*/  IMAD.U32 R10, RZ, RZ, UR4 ;  /* 0x00000004ff0a7e24 */ /* 0x000fe4000f8e00ff */
[----:B------:R-:W-:Y:S07]  /*6260*/  LEPC R20, `(.L_x_112) ;  /* 0x000000001014794e */ /* 0x000fee0000000000 */
[----:B--23--:R-:W-:Y:S05]  /*6270*/  CALL.ABS.NOINC R2 ;  /* 0x0000000002007343 */ /* 0x00cfea0003c00000 */
.L_x_112:
[----:B------:R-:W-:Y:S01]  /*6280*/  SHF.L.U32 R20, R40, 0x10, RZ ;  /* 0x0000001028147819 */ /* 0x000fe200000006ff */
[----:B------:R-:W-:Y:S05]  /*6290*/  WARPSYNC.ALL ;  /* 0x0000000000007948 */ /* 0x000fea0003800000 */
[----:B------:R-:W-:Y:S01]  /*62a0*/  R2UR UR4, R34 ;  /* 0x00000000220472ca */ /* 0x000fe200000e0000 */
[----:B------:R-:W-:Y:S01]  /*62b0*/  BSSY.RECONVERGENT B0, `(.L_x_113) ;  /* 0x0000055000007945 */ /* 0x000fe20003800200 */
[----:B------:R-:W-:Y:S02]  /*62c0*/  LOP3.LUT R21, R40, 0xffff0000, RZ, 0xc0, !PT ;  /* 0xffff000028157812 */ /* 0x000fe400078ec0ff */
[----:B------:R-:W-:Y:S02]  /*62d0*/  LOP3.LUT R36, R41, 0xffff0000, RZ, 0xc0, !PT ;  /* 0xffff000029247812 */ /* 0x000fe400078ec0ff */
[----:B------:R-:W-:Y:S02]  /*62e0*/  SHF.L.U32 R37, R43, 0x10, RZ ;  /* 0x000000102b257819 */ /* 0x000fe400000006ff */
[----:B------:R-:W-:Y:S02]  /*62f0*/  MOV R84, 0x10 ;  /* 0x0000001000547802 */ /* 0x000fe40000000f00 */
[----:B------:R-:W-:Y:S02]  /*6300*/  LOP3.LUT P6, RZ, R69, 0x40, RZ, 0xc0, !PT ;  /* 0x0000004045ff7812 */ /* 0x000fe400078cc0ff */
[----:B------:R-:W-:Y:S01]  /*6310*/  ISETP.NE.AND P0, PT, R74, RZ, PT ;  /* 0x000000ff4a00720c */ /* 0x000fe20003f05270 */
[----:B------:R-:W2:Y:S01]  /*6320*/  LDTM.x16 R4, tmem[UR4] ;  /* 0x00000004000479ee */ /* 0x000ea20008240000 */
[----:B------:R-:W-:Y:S04]  /*6330*/  SEL R84, R84, 0xfffffff0, !P6 ;  /* 0xfffffff054547807 */ /* 0x000fe80007000000 */
[----:B------:R-:W-:Y:S01]  /*6340*/  IADD3 R86, PT, PT, R39, R84, RZ ;  /* 0x0000005427567210 */ /* 0x000fe20007ffe0ff */
[C---:B--2---:R-:W-:Y:S01]  /*6350*/  FMUL R0, R32.reuse, R4 ;  /* 0x0000000420007220 */ /* 0x044fe20000400000 */
[C---:B---3--:R-:W-:Y:S01]  /*6360*/  FMUL R2, R32.reuse, R5 ;  /* 0x0000000520027220 */ /* 0x048fe20000400000 */
[C---:B-1----:R-:W-:Y:S01]  /*6370*/  FMUL R3, R32.reuse, R6 ;  /* 0x0000000620037220 */ /* 0x042fe20000400000 */
[----:B------:R-:W-:Y:S01]  /*6380*/  FMUL R7, R32, R7 ;  /* 0x0000000720077220 */ /* 0x000fe20000400000 */
[----:B------:R-:W-:Y:S01]  /*6390*/  FFMA R0, R35, R20, R0 ;  /* 0x0000001423007223 */ /* 0x000fe20000000000 */
[----:B------:R-:W-:Y:S01]  /*63a0*/  SHF.L.U32 R20, R41, 0x10, RZ ;  /* 0x0000001029147819 */ /* 0x000fe200000006ff */
[C---:B------:R-:W-:Y:S01]  /*63b0*/  FFMA R2, R35.reuse, R21, R2 ;  /* 0x0000001523027223 */ /* 0x040fe20000000002 */
[----:B------:R-:W-:Y:S01]  /*63c0*/  SHF.L.U32 R21, R42, 0x10, RZ ;  /* 0x000000102a157819 */ /* 0x000fe200000006ff */
[C---:B------:R-:W-:Y:S01]  /*63d0*/  FMUL R4, R32.reuse, R8 ;  /* 0x0000000820047220 */ /* 0x040fe20000400000 */
[----:B------:R-:W-:Y:S01]  /*63e0*/  FMUL R5, R32, R9 ;  /* 0x0000000920057220 */ /* 0x000fe20000400000 */
[C---:B------:R-:W-:Y:S01]  /*63f0*/  FFMA R3, R35.reuse, R20, R3 ;  /* 0x0000001423037223 */ /* 0x040fe20000000003 */
[----:B------:R-:W-:Y:S01]  /*6400*/  LOP3.LUT R20, R42, 0xffff0000, RZ, 0xc0, !PT ;  /* 0xffff00002a147812 */ /* 0x000fe200078ec0ff */
[----:B------:R-:W-:Y:S01]  /*6410*/  FFMA R7, R35, R36, R7 ;  /* 0x0000002423077223 */ /* 0x000fe20000000007 */
[----:B------:R-:W-:Y:S01]  /*6420*/  LOP3.LUT R36, R43, 0xffff0000, RZ, 0xc0, !PT ;  /* 0xffff00002b247812 */ /* 0x000fe200078ec0ff */
[----:B------:R-:W-:Y:S01]  /*6430*/  FMUL R6, R32, R10 ;  /* 0x0000000a20067220 */ /* 0x000fe20000400000 */
[----:B------:R-:W-:Y:S01]  /*6440*/  F2FP.BF16.F32.PACK_AB R44, R2, R0 ;  /* 0x00000000022c723e */ /* 0x000fe200000010ff */
[----:B------:R-:W-:Y:S01]  /*6450*/  FMUL R11, R32, R11 ;  /* 0x0000000b200b7220 */ /* 0x000fe20000400000 */
[----:B------:R-:W-:Y:S01]  /*6460*/  F2FP.BF16.F32.PACK_AB R45, R7, R3 ;  /* 0x00000003072d723e */ /* 0x000fe200000010ff */
[C---:B------:R-:W-:Y:S01]  /*6470*/  FFMA R4, R35.reuse, R21, R4 ;  /* 0x0000001523047223 */ /* 0x040fe20000000004 */
[C---:B------:R-:W-:Y:S01]  /*6480*/  FFMA R5, R35.reuse, R20, R5 ;  /* 0x0000001423057223 */ /* 0x040fe20000000005 */
[C---:B------:R-:W-:Y:S01]  /*6490*/  FFMA R6, R35.reuse, R37, R6 ;  /* 0x0000002523067223 */ /* 0x040fe20000000006 */
[----:B------:R-:W-:Y:S01]  /*64a0*/  SHF.L.U32 R20, R48, 0x10, RZ ;  /* 0x0000001030147819 */ /* 0x000fe200000006ff */
[----:B------:R-:W-:Y:S01]  /*64b0*/  FFMA R11, R35, R36, R11 ;  /* 0x00000024230b7223 */ /* 0x000fe2000000000b */
[----:B------:R-:W-:Y:S01]  /*64c0*/  FMUL R8, R32, R12 ;  /* 0x0000000c20087220 */ /* 0x000fe20000400000 */
[----:B------:R-:W-:Y:S01]  /*64d0*/  LOP3.LUT R36, R48, 0xffff0000, RZ, 0xc0, !PT ;  /* 0xffff000030247812 */ /* 0x000fe200078ec0ff */
[C---:B------:R-:W-:Y:S01]  /*64e0*/  FMUL R9, R32.reuse, R13 ;  /* 0x0000000d20097220 */ /* 0x040fe20000400000 */
[----:B------:R-:W-:Y:S01]  /*64f0*/  SHF.L.U32 R21, R49, 0x10, RZ ;  /* 0x0000001031157819 */ /* 0x000fe200000006ff */
[C---:B------:R-:W-:Y:S01]  /*6500*/  FMUL R10, R32.reuse, R14 ;  /* 0x0000000e200a7220 */ /* 0x040fe20000400000 */
[----:B------:R-:W-:Y:S01]  /*6510*/  FFMA R8, R35, R20, R8 ;  /* 0x0000001423087223 */ /* 0x000fe20000000008 */
[----:B------:R-:W-:Y:S01]  /*6520*/  LOP3.LUT R20, R49, 0xffff0000, RZ, 0xc0, !PT ;  /* 0xffff000031147812 */ /* 0x000fe200078ec0ff */
[C---:B------:R-:W-:Y:S01]  /*6530*/  FFMA R9, R35.reuse, R36, R9 ;  /* 0x0000002423097223 */ /* 0x040fe20000000009 */
[----:B------:R-:W-:Y:S01]  /*6540*/  FMUL R15, R32, R15 ;  /* 0x0000000f200f7220 */ /* 0x000fe20000400000 */
[C---:B------:R-:W-:Y:S01]  /*6550*/  FFMA R10, R35.reuse, R21, R10 ;  /* 0x00000015230a7223 */ /* 0x040fe2000000000a */
[----:B------:R-:W-:Y:S01]  /*6560*/  SHF.L.U32 R21, R50, 0x10, RZ ;  /* 0x0000001032157819 */ /* 0x000fe200000006ff */
[----:B------:R-:W-:Y:S01]  /*6570*/  FMUL R12, R32, R16 ;  /* 0x00000010200c7220 */ /* 0x000fe20000400000 */
[----:B------:R-:W-:Y:S01]  /*6580*/  LOP3.LUT R36, R50, 0xffff0000, RZ, 0xc0, !PT ;  /* 0xffff000032247812 */ /* 0x000fe200078ec0ff */
[----:B------:R-:W-:Y:S01]  /*6590*/  FFMA R15, R35, R20, R15 ;  /* 0x00000014230f7223 */ /* 0x000fe2000000000f */
[C---:B------:R-:W-:Y:S01]  /*65a0*/  FMUL R13, R32.reuse, R17 ;  /* 0x00000011200d7220 */ /* 0x040fe20000400000 */
[C---:B------:R-:W-:Y:S01]  /*65b0*/  SHF.L.U32 R37, R51.reuse, 0x10, RZ ;  /* 0x0000001033257819 */ /* 0x040fe200000006ff */
[C---:B------:R-:W-:Y:S01]  /*65c0*/  FMUL R14, R32.reuse, R18 ;  /* 0x00000012200e7220 */ /* 0x040fe20000400000 */
[----:B------:R-:W-:Y:S01]  /*65d0*/  LOP3.LUT R20, R51, 0xffff0000, RZ, 0xc0, !PT ;  /* 0xffff000033147812 */ /* 0x000fe200078ec0ff */
[----:B------:R-:W-:Y:S01]  /*65e0*/  FMUL R19, R32, R19 ;  /* 0x0000001320137220 */ /* 0x000fe20000400000 */
[----:B------:R-:W-:Y:S01]  /*65f0*/  F2FP.BF16.F32.PACK_AB R46, R5, R4 ;  /* 0x00000004052e723e */ /* 0x000fe200000010ff */
[----:B------:R-:W-:Y:S01]  /*6600*/  FFMA R12, R35, R21, R12 ;  /* 0x00000015230c7223 */ /* 0x000fe2000000000c */
[----:B------:R-:W-:Y:S01]  /*6610*/  F2FP.BF16.F32.PACK_AB R47, R11, R6 ;  /* 0x000000060b2f723e */ /* 0x000fe200000010ff */
[C---:B------:R-:W-:Y:S01]  /*6620*/  FFMA R13, R35.reuse, R36, R13 ;  /* 0x00000024230d7223 */ /* 0x040fe2000000000d */
[C---:B------:R-:W-:Y:S01]  /*6630*/  FFMA R14, R35.reuse, R37, R14 ;  /* 0x00000025230e7223 */ /* 0x040fe2000000000e */
[----:B------:R-:W-:Y:S01]  /*6640*/  FFMA R19, R35, R20, R19 ;  /* 0x0000001423137223 */ /* 0x000fe20000000013 */
[----:B------:R-:W-:Y:S01]  /*6650*/  F2FP.BF16.F32.PACK_AB R64, R9, R8 ;  /* 0x000000080940723e */ /* 0x000fe200000010ff */
[----:B------:R1:W-:Y:S01]  /*6660*/  STS.128 [R39+0x200], R44 ;  /* 0x0002002c27007388 */ /* 0x0003e20000000c00 */
[----:B------:R-:W-:Y:S02]  /*6670*/  F2FP.BF16.F32.PACK_AB R65, R15, R10 ;  /* 0x0000000a0f41723e */ /* 0x000fe400000010ff */
[----:B------:R-:W-:Y:S02]  /*6680*/  F2FP.BF16.F32.PACK_AB R66, R13, R12 ;  /* 0x0000000c0d42723e */ /* 0x000fe400000010ff */
[----:B------:R-:W-:Y:S05]  /*6690*/  F2FP.BF16.F32.PACK_AB R67, R19, R14 ;  /* 0x0000000e1343723e */ /* 0x000fea00000010ff */
[----:B------:R1:W-:Y:S01]  /*66a0*/  STS.128 [R86+0x200], R64 ;  /* 0x0002004056007388 */ /* 0x0003e20000000c00 */
[----:B------:R-:W-:Y:S01]  /*66b0*/  @!PT LDS RZ, [RZ] ;  /* 0x00000000fffff984 */ /* 0x000fe20000000800 */
[----:B------:R-:W-:Y:S01]  /*66c0*/  @!PT LDS RZ, [RZ] ;  /* 0x00000000fffff984 */ /* 0x000fe20000000800 */
[----:B------:R-:W-:Y:S01]  /*66d0*/  @!PT LDS RZ, [RZ] ;  /* 0x00000000fffff984 */ /* 0x000fe20000000800 */
[----:B------:R-:W-:Y:S01]  /*66e0*/  @!PT LDS RZ, [RZ] ;  /* 0x00000000fffff984 */ /* 0x000fe20000000800 */
[----:B------:R2:W-:Y:S07]  /*66f0*/  MEMBAR.ALL.CTA ;  /* 0x0000000000007992 */ /* 0x0005ee0000008000 */
[----:B--2---:R-:W2:Y:S02]  /*6700*/  FENCE.VIEW.ASYNC.S ;  /* 0x00000000000073c6 */ /* 0x004ea40000000000 */
[----:B--2---:R-:W-:Y:S06]  /*6710*/  BAR.SYNC.DEFER_BLOCKING 0x1, 0x80 ;  /* 0x0042000000007b1d */ /* 0x004fec0000010000 */
[----:B------:R-:W-:Y:S05]  /*6720*/  @P0 BRA `(.L_x_114) ;  /* 0x0000000000340947 */ /* 0x000fea0003800000 */
[----:B------:R-:W-:Y:S01]  /*6730*/  R2UR UR10, R38 ;  /* 0x00000000260a72ca */ /* 0x000fe200000e0000 */
[----:B------:R-:W-:Y:S01]  /*6740*/  UIADD3 UR8, UP0, UPT, UR54, 0x680, URZ ;  /* 0x0000068036087890 */ /* 0x000fe2000ff1e0ff */
[----:B------:R-:W-:Y:S01]  /*6750*/  UMOV UR43, UR36 ;  /* 0x00000024002b7c82 */ /* 0x000fe20008000000 */
[----:B------:R-:W-:Y:S02]  /*6760*/  UIADD3 UR5, UPT, UPT, UR41, 0x20, URZ ;  /* 0x0000002029057890 */ /* 0x000fe4000fffe0ff */
[----:B------:R-:W-:Y:S01]  /*6770*/  UIADD3.X UR9, UPT, UPT, URZ, UR55, URZ, UP0, !UPT ;  /* 0x00000037ff097290 */ /* 0x000fe200087fe4ff */
[----:B------:R-:W-:Y:S01]  /*6780*/  UMOV UR6, UR42 ;  /* 0x0000002a00067c82 */ /* 0x000fe20008000000 */
[----:B------:R-:W-:Y:S06]  /*6790*/  UMOV UR7, UR36 ;  /* 0x0000002400077c82 */ /* 0x000fec0008000000 */
[----:B------:R-:W-:Y:S04]  /*67a0*/  UIADD3 UR10, UPT, UPT, UR48, UR10, URZ ;  /* 0x0000000a300a7290 */ /* 0x000fe8000fffe0ff */
[----:B------:R-:W-:Y:S02]  /*67b0*/  UIADD3 UR40, UPT, UPT, UR10, 0x200, URZ ;  /* 0x000002000a287890 */ /* 0x000fe4000fffe0ff */
[----:B------:R-:W-:Y:S07]  /*67c0*/  UIADD3 UR4, UPT, UPT, UR10, 0xa00, URZ ;  /* 0x00000a000a047890 */ /* 0x000fee000fffe0ff */
[----:B------:R2:W-:Y:S02]  /*67d0*/  UTMASTG.3D [UR40], [UR8] ;  /* 0x00000028080073b5 */ /* 0x0005e40008010000 */
[----:B------:R2:W-:Y:S02]  /*67e0*/  UTMASTG.3D [UR4], [UR8] ;  /* 0x00000004080073b5 */ /* 0x0005e40008010000 */
[----:B--2---:R0:W-:Y:S02]  /*67f0*/  UTMACMDFLUSH ;  /* 0x00000000000079b7 */ /* 0x0041e40000000000 */
.L_x_114:
[----:B------:R-:W-:Y:S05]  /*6800*/  BSYNC.RECONVERGENT B0 ;  /* 0x0000000000007941 */ /* 0x000fea0003800200 */
.L_x_113:
[----:B------:R-:W-:Y:S01]  /*6810*/  UIADD3 UR40, UPT, UPT, UR56, 0x1, URZ ;  /* 0x0000000138287890 */ /* 0x000fe2000fffe0ff */
[----:B------:R-:W-:Y:S03]  /*6820*/  BSSY.RECONVERGENT B0, `(.L_x_115) ;  /* 0x0000005000007945 */ /* 0x000fe60003800200 */
[----:B------:R-:W-:Y:S04]  /*6830*/  UISETP.NE.AND UP0, UPT, UR40, 0x3, UPT ;  /* 0x000000032800788c */ /* 0x000fe8000bf05270 */
[----:B------:R-:W-:Y:S01]  /*6840*/  USEL UR43, UR40, URZ, UP0 ;  /* 0x000000ff282b7287 */ /* 0x000fe20008000000 */
[----:B------:R-:W-:Y:S11]  /*6850*/  @P0 BRA `(.L_x_116) ;  /* 0x0000000000040947 */ /* 0x000ff60003800000 */
[----:B------:R-:W-:Y:S04]  /*6860*/  DEPBAR.LE SB0, 0x1 ;  /* 0x000080400000791a */ /* 0x000fe80000000000 */
.L_x_116:
[----:B------:R-:W-:Y:S05]  /*6870*/  BSYNC.RECONVERGENT B0 ;  /* 0x0000000000007941 */ /* 0x000fea0003800200 */
.L_x_115:
[----:B------:R-:W-:Y:S01]  /*6880*/  BAR.SYNC.DEFER_BLOCKING 0x1, 0x80 ;  /* 0x0042000000007b1d */ /* 0x000fe20000010000 */
[----:B------:R-:W-:Y:S01]  /*6890*/  ISETP.NE.AND P1, PT, R79, RZ, PT ;  /* 0x000000ff4f00720c */ /* 0x000fe20003f25270 */
[----:B------:R-:W-:Y:S01]  /*68a0*/  UISETP.NE.AND UP0, UPT, UR50, URZ, UPT ;  /* 0x000000ff3200728c */ /* 0x000fe2000bf05270 */
[----:B------:R-:W-:Y:S11]  /*68b0*/  LEA R2, R80, UR48, 0x3 ;  /* 0x0000003050027c11 */ /* 0x000ff6000f8e18ff */
[----:B------:R-:W-:Y:S01]  /*68c0*/  @P1 SHF.L.U32 R3, R83, 0x1f, RZ ;  /* 0x0000001f53031819 */ /* 0x000fe200000006ff */
[----:B------:R-:W-:Y:S06]  /*68d0*/  BRA.U !UP0, `(.L_x_117) ;  /* 0x0000000108247547 */ /* 0x000fec000b800000 */
[----:B------:R-:W-:Y:S01]  /*68e0*/  IMAD.U32 R5, RZ, RZ, UR49 ;  /* 0x00000031ff057e24 */ /* 0x000fe2000f8e00ff */
[----:B------:R-:W-:Y:S01]  /*68f0*/  MOV R0, UR37 ;  /* 0x0000002500007c02 */ /* 0x000fe20008000f00 */
[----:B------:R-:W-:Y:S03]  /*6900*/  UIADD3 UR49, UPT, UPT, UR49, 0x1, URZ ;  /* 0x0000000131317890 */ /* 0x000fe6000fffe0ff */
[----:B------:R-:W-:Y:S01]  /*6910*/  @P1 LEA R5, R5, UR48, 0x3 ;  /* 0x0000003005051c11 */ /* 0x000fe2000f8e18ff */
[----:B------:R-:W-:Y:S04]  /*6920*/  UISETP.NE.AND UP0, UPT, UR49, 0x3, UPT ;  /* 0x000000033100788c */ /* 0x000fe8000bf05270 */
[----:B------:R-:W-:Y:S01]  /*6930*/  @P1 VIADD R5, R5, 0x68 ;  /* 0x0000006805051836 */ /* 0x000fe20000000000 */
[----:B------:R-:W-:Y:S04]  /*6940*/  USEL UR49, UR49, URZ, UP0 ;  /* 0x000000ff31317287 */ /* 0x000fe80008000000 */
[----:B------:R-:W-:Y:S04]  /*6950*/  @P1 PRMT R0, R0, 0x654, R5 ;  /* 0x0000065400001816 */ /* 0x000fe80000000005 */
[----:B------:R2:W-:Y:S04]  /*6960*/  @P1 SYNCS.ARRIVE.TRANS64.RED.A1T0 RZ, [R0+URZ], RZ ;  /* 0x000000ff00ff19a7 */ /* 0x0005e800081004ff */
.L_x_117:
[----:B------:R-:W3:Y:S01]  /*6970*/  @P1 SYNCS.PHASECHK.TRANS64.TRYWAIT P0, [R2+URZ+0x50], R3 ;  /* 0x00005003020015a7 */ /* 0x000ee200080011ff */
[----:B------:R-:W-:Y:S01]  /*6980*/  BSSY B1, `(.L_x_118) ;  /* 0x0000012000017945 */ /* 0x000fe20003800000 */
[----:B---3--:R-:W-:Y:S03]  /*6990*/  @P1 SEL R82, RZ, 0x1, !P0 ;  /* 0x00000001ff521807 */ /* 0x008fe60004000000 */
[----:B------:R-:W-:Y:S05]  /*69a0*/  @!P1 BRA `(.L_x_119) ;  /* 0x00000000003c9947 */ /* 0x000fea0003800000 */
[----:B------:R-:W-:Y:S01]  /*69b0*/  ISETP.NE.AND P1, PT, R85, RZ, PT ;  /* 0x000000ff5500720c */ /* 0x000fe20003f25270 */
[----:B------:R-:W-:Y:S01]  /*69c0*/  BSSY B0, `(.L_x_120) ;  /* 0x0000009000007945 */ /* 0x000fe20003800000 */
[----:B------:R-:W-:Y:S11]  /*69d0*/  ISETP.NE.AND P0, PT, R82, RZ, PT ;  /* 0x000000ff5200720c */ /* 0x000ff60003f05270 */
[----:B------:R-:W-:Y:S05]  /*69e0*/  @P1 IMAD R80, R80, 0x1000, R81 ;  /* 0x0000100050501824 */ /* 0x000fea00078e0251 */
[----:B------:R-:W-:Y:S05]  /*69f0*/  @P1 IADD3 R3, PT, PT, R80, UR48, RZ ;  /* 0x0000003050031c10 */ /* 0x000fea000fffe0ff */
[----:B--2---:R-:W-:Y:S01]  /*6a00*/  @P1 IMAD.IADD R0, R84, 0x1, R3 ;  /* 0x0000000154001824 */ /* 0x004fe200078e0203 */
[----:B------:R-:W-:Y:S06]  /*6a10*/  @P0 BRA `(.L_x_121) ;  /* 0x00000000000c0947 */ /* 0x000fec0003800000 */
[----:B------:R-:W-:Y:S04]  /*6a20*/  SHF.L.U32 R83, R83, 0x1f, RZ ;  /* 0x0000001f53537819 */ /* 0x000fe800000006ff */
[----:B------:R-:W2:Y:S02]  /*6a30*/  SYNCS.PHASECHK.TRANS64.TRYWAIT P0, [R2+URZ+0x50], R83 ;  /* 0x00005053020075a7 */ /* 0x000ea400080011ff */
[----:B--2---:R-:W-:Y:S05]  /*6a40*/  @!P0 BRA `(.L_x_122) ;  /* 0x0000001400b08947 */ /* 0x004fea0003800000 */
.L_x_121:
[----:B------:R-:W-:Y:S05]  /*6a50*/  BSYNC B0 ;  /* 0x0000000000007941 */ /* 0x000fea0003800000 */
.L_x_120:
[----:B------:R-:W-:Y:S11]  /*6a60*/  ISETP.NE.AND P0, PT, R85, RZ, PT ;  /* 0x000000ff5500720c */ /* 0x000ff60003f05270 */
[----:B------:R-:W-:Y:S02]  /*6a70*/  @!UPT UIADD3 URZ, UPT, UPT, URZ, URZ, URZ ;  /* 0x000000fffffff290 */ /* 0x000fe4000fffe0ff */
[----:B------:R3:W4:Y:S04]  /*6a80*/  @P0 LDS.128 R40, [R80+UR48+0x200] ;  /* 0x0002003050280984 */ /* 0x0007280008000c00 */
[----:B------:R3:W1:Y:S02]  /*6a90*/  @P0 LDS.128 R48, [R0+0x200] ;  /* 0x0002000000300984 */ /* 0x0006640000000c00 */
.L_x_119:
[----:B------:R-:W-:Y:S05]  /*6aa0*/  BSYNC B1 ;  /* 0x0000000000017941 */ /* 0x000fea0003800000 */
.L_x_118:
[----:B------:R-:W-:Y:S05]  /*6ab0*/  VIADD R3, R34, 0x10 ;  /* 0x0000001022037836 */ /* 0x000fea0000000000 */
[----:B------:R-:W-:Y:S04]  /*6ac0*/  SHF.R.U32.HI R3, RZ, 0x15, R3 ;  /* 0x00000015ff037819 */ /* 0x000fe80000011603 */
[----:B------:R-:W-:Y:S11]  /*6ad0*/  LOP3.LUT P0, RZ, R3, 0x3, R70, 0x48, !PT ;  /* 0x0000000303ff7812 */ /* 0x000ff60007804846 */
[----:B------:R-:W-:Y:S02]  /*6ae0*/  @!UPT UIADD3 URZ, UPT, UPT, URZ, URZ, URZ ;  /* 0x000000fffffff290 */ /* 0x000fe4000fffe0ff */
[----:B------:R-:W-:Y:S05]  /*6af0*/  @!P0 BRA `(.L_x_123) ;  /* 0x0000000000408947 */ /* 0x000fea0003800000 */
[----:B------:R-:W5:Y:S01]  /*6b00*/  LDCU.64 UR8, c[0x4][0x70] ;  /* 0x01000e00ff0877ac */ /* 0x000f620008000a00 */
[----:B------:R-:W-:Y:S01]  /*6b10*/  MOV R3, 0x0 ;  /* 0x0000000000037802 */ /* 0x000fe20000000f00 */
[----:B------:R-:W-:Y:S02]  /*6b20*/  HFMA2 R12, -RZ, RZ, 0, 5.9604644775390625e-08 ;  /* 0x00000001ff0c7431 */ /* 0x000fe400000001ff */
[----:B------:R-:W-:Y:S02]  /*6b30*/  IMAD.MOV.U32 R8, RZ, RZ, 0x192 ;  /* 0x00000192ff087424 */ /* 0x000fe400078e00ff */
[----:B------:R-:W-:Y:S01]  /*6b40*/  IMAD.MOV.U32 R13, RZ, RZ, RZ ;  /* 0x000000ffff0d7224 */ /* 0x000fe200078e00ff */
[----:B------:R-:W3:Y:S01]  /*6b50*/  LDCU.64 UR6, c[0x4][0x78] ;  /* 0x01000f00ff0677ac */ /* 0x000ee20008000a00 */
[----:B--2---:R-:W2:Y:S01]  /*6b60*/  LDC.64 R2, c[0x4][R3] ;  /* 0x0100000003027b82 */ /* 0x004ea20000000a00 */
[----:B------:R-:W4:Y:S01]  /*6b70*/  LDCU.64 UR4, c[0x4][0x10] ;  /* 0x01000200ff0477ac */ /* 0x000f220008000a00 */
[----:B-----5:R-:W-:Y:S01]  /*6b80*/  MOV R5, UR9 ;  /* 0x0000000900057c02 */ /* 0x020fe20008000f00 */
[----:B------:R-:W-:Y:S01]  /*6b90*/  IMAD.U32 R4, RZ, RZ, UR8 ;  /* 0x00000008ff047e24 */ /* 0x000fe2000f8e00ff */
[----:B---3--:R-:W-:Y:S01]  /*6ba0*/  MOV R7, UR7 ;  /* 0x0000000700077c02 */ /* 0x008fe20008000f00 */
[----:B------:R-:W-:Y:S01]  /*6bb0*/  IMAD.U32 R6, RZ, RZ, UR6 ;  /* 0x00000006ff067e24 */ /* 0x000fe2000f8e00ff */
[----:B----4-:R-:W-:Y:S01]  /*6bc0*/  MOV R11, UR5 ;  /* 0x00000005000b7c02 */ /* 0x010fe20008000f00 */
[----:B------:R-:W-:Y:S02]  /*6bd0*/  IMAD.U32 R10, RZ, RZ, UR4 ;  /* 0x00000004ff0a7e24 */ /* 0x000fe4000f8e00ff */
[----:B------:R-:W-:Y:S07]  /*6be0*/  LEPC R20, `(.L_x_123) ;  /* 0x000000001014794e */ /* 0x000fee0000000000 */
[----:B-12---:R-:W-:Y:S05]  /*6bf0*/  CALL.ABS.NOINC R2 ;  /* 0x0000000002007343 */ /* 0x006fea0003c00000 */
.L_x_123:
[----:B------:R-:W-:Y:S01]  /*6c00*/  ISETP.NE.AND P0, PT, R74, RZ, PT ;  /* 0x000000ff4a00720c */ /* 0x000fe20003f05270 */
[----:B------:R-:W-:Y:S05]  /*6c10*/  WARPSYNC.ALL ;  /* 0x0000000000007948 */ /* 0x000fea0003800000 */
[----:B------:R-:W-:Y:S01]  /*6c20*/  R2UR UR4, R34 ;  /* 0x00000000220472ca */ /* 0x000fe200000e0000 */
[----:B------:R-:W-:Y:S01]  /*6c30*/  BSSY.RECONVERGENT B0, `(.L_x_124) ;  /* 0x000005a000007945 */ /* 0x000fe20003800200 */
[C---:B----4-:R-:W-:Y:S02]  /*6c40*/  SHF.L.U32 R20, R40.reuse, 0x10, RZ ;  /* 0x0000001028147819 */ /* 0x050fe400000006ff */
[----:B------:R-:W-:Y:S02]  /*6c50*/  LOP3.LUT R36, R40, 0xffff0000, RZ, 0xc0, !PT ;  /* 0xffff000028247812 */ /* 0x000fe400078ec0ff */
[C---:B------:R-:W-:Y:S02]  /*6c60*/  SHF.L.U32 R21, R41.reuse, 0x10, RZ ;  /* 0x0000001029157819 */ /* 0x040fe400000006ff */
[----:B------:R-:W-:Y:S02]  /*6c70*/  LOP3.LUT R37, R41, 0xffff0000, RZ, 0xc0, !PT ;  /* 0xffff000029257812 */ /* 0x000fe400078ec0ff */
[C---:B-1----:R-:W-:Y:S02]  /*6c80*/  SHF.L.U32 R39, R42.reuse, 0x10, RZ ;  /* 0x000000102a277819 */ /* 0x042fe400000006ff */
[----:B------:R-:W-:Y:S01]  /*6c90*/  LOP3.LUT R38, R42, 0xffff0000, RZ, 0xc0, !PT ;  /* 0xffff00002a267812 */ /* 0x000fe200078ec0ff */
[----:B------:R-:W1:Y:S01]  /*6ca0*/  LDTM.x16 R4, tmem[UR4+0x10] ;  /* 0x00001004000479ee */ /* 0x000e620008240000 */
[C---:B------:R-:W-:Y:S01]  /*6cb0*/  SHF.L.U32 R40, R43.reuse, 0x10, RZ ;  /* 0x000000102b287819 */ /* 0x040fe200000006ff */
[----:B------:R-:W-:Y:S01]  /*6cc0*/  NOP ;  /* 0x0000000000007918 */ /* 0x000fe20000000000 */
[----:B------:R-:W-:Y:S02]  /*6cd0*/  LOP3.LUT R42, R43, 0xffff0000, RZ, 0xc0, !PT ;  /* 0xffff00002b2a7812 */ /* 0x000fe400078ec0ff */
[C---:B------:R-:W-:Y:S02]  /*6ce0*/  SHF.L.U32 R41, R48.reuse, 0x10, RZ ;  /* 0x0000001030297819 */ /* 0x040fe400000006ff */
[----:B------:R-:W-:Y:S02]  /*6cf0*/  LOP3.LUT R44, R48, 0xffff0000, RZ, 0xc0, !PT ;  /* 0xffff0000302c7812 */ /* 0x000fe400078ec0ff */
[----:B------:R-:W-:Y:S02]  /*6d00*/  MOV R81, UR43 ;  /* 0x0000002b00517c02 */ /* 0x000fe40008000f00 */
[C---:B------:R-:W-:Y:S02]  /*6d10*/  SHF.L.U32 R43, R49.reuse, 0x10, RZ ;  /* 0x00000010312b7819 */ /* 0x040fe400000006ff */
[----:B------:R-:W-:Y:S02]  /*6d20*/  LOP3.LUT R46, R49, 0xffff0000, RZ, 0xc0, !PT ;  /* 0xffff0000312e7812 */ /* 0x000fe400078ec0ff */
[----:B------:R-:W-:Y:S02]  /*6d30*/  SHF.L.U32 R45, R50, 0x10, RZ ;  /* 0x00000010322d7819 */ /* 0x000fe400000006ff */
[----:B------:R-:W-:Y:S02]  /*6d40*/  LEA R82, R81, R68, 0xb ;  /* 0x0000004451527211 */ /* 0x000fe400078e58ff */
[----:B------:R-:W-:Y:S02]  /*6d50*/  IADD3 R76, PT, PT, R76, 0xd0, RZ ;  /* 0x000000d04c4c7810 */ /* 0x000fe40007ffe0ff */
[----:B------:R-:W-:Y:S02]  /*6d60*/  LEA R85, R82, UR48, 0x1 ;  /* 0x0000003052557c11 */ /* 0x000fe4000f8e08ff */
[----:B------:R-:W-:Y:S01]  /*6d70*/  LOP3.LUT R76, R76, 0xfefffff8, RZ, 0xc0, !PT ;  /* 0xfefffff84c4c7812 */ /* 0x000fe200078ec0ff */
[----:B-1----:R-:W-:Y:S01]  /*6d80*/  FMUL R4, R32, R4 ;  /* 0x0000000420047220 */ /* 0x002fe20000400000 */
[----:B------:R-:W-:Y:S01]  /*6d90*/  IADD3 R84, PT, PT, R84, R85, RZ ;  /* 0x0000005554547210 */ /* 0x000fe20007ffe0ff */
[C---:B------:R-:W-:Y:S01]  /*6da0*/  FMUL R5, R32.reuse, R5 ;  /* 0x0000000520057220 */ /* 0x040fe20000400000 */
[----:B------:R1:W-:Y:S01]  /*6db0*/  SYNCS.ARRIVE.TRANS64.RED.A1T0 RZ, [R76+URZ], RZ ;  /* 0x000000ff4cff79a7 */ /* 0x0003e200081004ff */
[C---:B------:R-:W-:Y:S01]  /*6dc0*/  FFMA R4, R35.reuse, R20, R4 ;  /* 0x0000001423047223 */ /* 0x040fe20000000004 */
[C---:B------:R-:W-:Y:S01]  /*6dd0*/  FMUL R6, R32.reuse, R6 ;  /* 0x0000000620067220 */ /* 0x040fe20000400000 */
[C---:B------:R-:W-:Y:S01]  /*6de0*/  FFMA R5, R35.reuse, R36, R5 ;  /* 0x0000002423057223 */ /* 0x040fe20000000005 */
[C---:B--23--:R-:W-:Y:S01]  /*6df0*/  FMUL R0, R32.reuse, R7 ;  /* 0x0000000720007220 */ /* 0x04cfe20000400000 */
[C---:B------:R-:W-:Y:S01]  /*6e00*/  FMUL R2, R32.reuse, R8 ;  /* 0x0000000820027220 */ /* 0x040fe20000400000 */
[C---:B------:R-:W-:Y:S01]  /*6e10*/  FMUL R3, R32.reuse, R9 ;  /* 0x0000000920037220 */ /* 0x040fe20000400000 */
[C---:B------:R-:W-:Y:S01]  /*6e20*/  FFMA R6, R35.reuse, R21, R6 ;  /* 0x0000001523067223 */ /* 0x040fe20000000006 */
        /* <DEDUP_REMOVED lines=10> */
[----:B------:R-:W-:Y:S01]  /*6ed0*/  FMUL R15, R32, R15 ;  /* 0x0000000f200f7220 */ /* 0x000fe20000400000 */
[C---:B------:R-:W-:Y:S01]  /*6ee0*/  FFMA R8, R35.reuse, R41, R8 ;  /* 0x0000002923087223 */ /* 0x040fe20000000008 */
[----:B------:R-:W-:Y:S01]  /*6ef0*/  LOP3.LUT R48, R50, 0xffff0000, RZ, 0xc0, !PT ;  /* 0xffff000032307812 */ /* 0x000fe200078ec0ff */
[C---:B------:R-:W-:Y:S01]  /*6f00*/  FMUL R12, R32.reuse, R16 ;  /* 0x00000010200c7220 */ /* 0x040fe20000400000 */
[----:B------:R-:W-:Y:S01]  /*6f10*/  FFMA R9, R35, R44, R9 ;  /* 0x0000002c23097223 */ /* 0x000fe20000000009 */
[----:B------:R-:W-:Y:S01]  /*6f20*/  SHF.L.U32 R47, R51, 0x10, RZ ;  /* 0x00000010332f7819 */ /* 0x000fe200000006ff */
[C---:B------:R-:W-:Y:S01]  /*6f30*/  FMUL R13, R32.reuse, R17 ;  /* 0x00000011200d7220 */ /* 0x040fe20000400000 */
[----:B------:R-:W-:Y:S01]  /*6f40*/  FFMA R10, R35, R43, R10 ;  /* 0x0000002b230a7223 */ /* 0x000fe2000000000a */
[----:B------:R-:W-:Y:S01]  /*6f50*/  LOP3.LUT R50, R51, 0xffff0000, RZ, 0xc0, !PT ;  /* 0xffff000033327812 */ /* 0x000fe200078ec0ff */
[C---:B------:R-:W-:Y:S01]  /*6f60*/  FMUL R14, R32.reuse, R18 ;  /* 0x00000012200e7220 */ /* 0x040fe20000400000 */
[----:B------:R-:W-:Y:S01]  /*6f70*/  FFMA R15, R35, R46, R15 ;  /* 0x0000002e230f7223 */ /* 0x000fe2000000000f */
[----:B------:R-:W-:Y:S01]  /*6f80*/  FMUL R19, R32, R19 ;  /* 0x0000001320137220 */ /* 0x000fe20000400000 */
[----:B------:R-:W-:Y:S01]  /*6f90*/  F2FP.BF16.F32.PACK_AB R64, R5, R4 ;  /* 0x000000040540723e */ /* 0x000fe200000010ff */
[C---:B------:R-:W-:Y:S01]  /*6fa0*/  FFMA R12, R35.reuse, R45, R12 ;  /* 0x0000002d230c7223 */ /* 0x040fe2000000000c */
[----:B------:R-:W-:Y:S01]  /*6fb0*/  F2FP.BF16.F32.PACK_AB R65, R0, R6 ;  /* 0x000000060041723e */ /* 0x000fe200000010ff */
[----:B------:R-:W-:Y:S01]  /*6fc0*/  FFMA R13, R35, R48, R13 ;  /* 0x00000030230d7223 */ /* 0x000fe2000000000d */
[----:B------:R-:W-:Y:S01]  /*6fd0*/  F2FP.BF16.F32.PACK_AB R66, R3, R2 ;  /* 0x000000020342723e */ /* 0x000fe200000010ff */
[----:B------:R-:W-:Y:S01]  /*6fe0*/  FFMA R14, R35, R47, R14 ;  /* 0x0000002f230e7223 */ /* 0x000fe2000000000e */
[----:B------:R-:W-:Y:S01]  /*6ff0*/  F2FP.BF16.F32.PACK_AB R67, R11, R7 ;  /* 0x000000070b43723e */ /* 0x000fe200000010ff */
[----:B------:R-:W-:Y:S01]  /*7000*/  FFMA R19, R35, R50, R19 ;  /* 0x0000003223137223 */ /* 0x000fe20000000013 */
[----:B------:R-:W-:Y:S02]  /*7010*/  F2FP.BF16.F32.PACK_AB R80, R9, R8 ;  /* 0x000000080950723e */ /* 0x000fe400000010ff */
[----:B------:R-:W-:Y:S01]  /*7020*/  F2FP.BF16.F32.PACK_AB R81, R15, R10 ;  /* 0x0000000a0f51723e */ /* 0x000fe200000010ff */
[----:B------:R1:W-:Y:S01]  /*7030*/  STS.128 [R85+0x200], R64 ;  /* 0x0002004055007388 */ /* 0x0003e20000000c00 */
        /* <DEDUP_REMOVED lines=11> */
[----:B------:R-:W-:Y:S02]  /*70f0*/  UIADD3 UR12, UP0, UPT, UR54, 0x680, URZ ;  /* 0x00000680360c7890 */ /* 0x000fe4000ff1e0ff */
[----:B------:R-:W-:Y:S02]  /*7100*/  ULEA UR4, UR43, UR48, 0xc ;  /* 0x000000302b047291 */ /* 0x000fe4000f8e60ff */
[----:B------:R-:W-:Y:S02]  /*7110*/  UIADD3 UR9, UPT, UPT, UR41, 0x10, URZ ;  /* 0x0000001029097890 */ /* 0x000fe4000fffe0ff */
[----:B------:R-:W-:Y:S02]  /*7120*/  UIADD3 UR8, UPT, UPT, UR4, 0x200, URZ ;  /* 0x0000020004087890 */ /* 0x000fe4000fffe0ff */
[----:B------:R-:W-:Y:S01]  /*7130*/  UIADD3.X UR13, UPT, UPT, URZ, UR55, URZ, UP0, !UPT ;  /* 0x00000037ff0d7290 */ /* 0x000fe200087fe4ff */
[----:B------:R-:W-:Y:S01]  /*7140*/  UMOV UR10, UR42 ;  /* 0x0000002a000a7c82 */ /* 0x000fe20008000000 */
[----:B------:R-:W-:Y:S01]  /*7150*/  UMOV UR11, UR36 ;  /* 0x00000024000b7c82 */ /* 0x000fe20008000000 */
[----:B------:R-:W-:Y:S02]  /*7160*/  UIADD3 UR5, UPT, UPT, UR41, 0x30, URZ ;  /* 0x0000003029057890 */ /* 0x000fe4000fffe0ff */
[----:B------:R-:W-:Y:S01]  /*7170*/  UIADD3 UR4, UPT, UPT, UR4, 0xa00, URZ ;  /* 0x00000a0004047890 */ /* 0x000fe2000fffe0ff */
[----:B------:R-:W-:Y:S03]  /*7180*/  UMOV UR6, UR42 ;  /* 0x0000002a00067c82 */ /* 0x000fe60008000000 */
[----:B------:R2:W-:Y:S01]  /*7190*/  UTMASTG.3D [UR8], [UR12] ;  /* 0x000000080c0073b5 */ /* 0x0005e20008010000 */
[----:B------:R-:W-:Y:S04]  /*71a0*/  UMOV UR7, UR36 ;  /* 0x0000002400077c82 */ /* 0x000fe80008000000 */
[----:B------:R2:W-:Y:S02]  /*71b0*/  UTMASTG.3D [UR4], [UR12] ;  /* 0x000000040c0073b5 */ /* 0x0005e40008010000 */
[----:B--2---:R0:W-:Y:S02]  /*71c0*/  UTMACMDFLUSH ;  /* 0x00000000000079b7 */ /* 0x0041e40000000000 */
.L_x_125:
[----:B------:R-:W-:Y:S05]  /*71d0*/  BSYNC.RECONVERGENT B0 ;  /* 0x0000000000007941 */ /* 0x000fea0003800200 */
.L_x_124:
[----:B------:R-:W-:Y:S01]  /*71e0*/  UIADD3 UR43, UPT, UPT, UR43, 0x1, URZ ;  /* 0x000000012b2b7890 */ /* 0x000fe2000fffe0ff */
[----:B------:R-:W-:Y:S03]  /*71f0*/  BSSY.RECONVERGENT B0, `(.L_x_126) ;  /* 0x0000008000007945 */ /* 0x000fe60003800200 */
[----:B------:R-:W-:Y:S04]  /*7200*/  UISETP.NE.AND UP0, UPT, UR43, 0x3, UPT ;  /* 0x000000032b00788c */ /* 0x000fe8000bf05270 */
[----:B------:R-:W-:Y:S02]  /*7210*/  UISETP.EQ.XOR UP1, UPT, UR40, 0x3, !UP0 ;  /* 0x000000032800788c */ /* 0x000fe4000c722a70 */
[----:B------:R-:W-:Y:S02]  /*7220*/  USEL UR56, UR43, URZ, UP0 ;  /* 0x000000ff2b387287 */ /* 0x000fe40008000000 */
[----:B------:R-:W-:Y:S04]  /*7230*/  USEL UR4, URZ, 0x1, !UP1 ;  /* 0x00000001ff047887 */ /* 0x000fe8000c800000 */
[----:B------:R-:W-:Y:S01]  /*7240*/  ULOP3.LUT UR51, UR51, UR4, URZ, 0x3c, !UPT ;  /* 0x0000000433337292 */ /* 0x000fe2000f8e3cff */
[----:B------:R-:W-:Y:S11]  /*7250*/  @P0 BRA `(.L_x_127) ;  /* 0x0000000000040947 */ /* 0x000ff60003800000 */
[----:B------:R-:W-:Y:S04]  /*7260*/  DEPBAR.LE SB0, 0x1 ;  /* 0x000080400000791a */ /* 0x000fe80000000000 */
.L_x_127:
[----:B------:R-:W-:Y:S05]  /*7270*/  BSYNC.RECONVERGENT B0 ;  /* 0x0000000000007941 */ /* 0x000fea0003800200 */
.L_x_126:
[----:B------:R-:W-:Y:S01]  /*7280*/  BAR.SYNC.DEFER_BLOCKING 0x1, 0x80 ;  /* 0x0042000000007b1d */ /* 0x000fe20000010000 */
[----:B------:R-:W-:Y:S01]  /*7290*/  UISETP.NE.AND UP0, UPT, UR50, -0x2, UPT ;  /* 0xfffffffe3200788c */ /* 0x000fe2000bf05270 */
[----:B------:R-:W-:Y:S08]  /*72a0*/  IADD3 R0, PT, PT, R30, 0x1, RZ ;  /* 0x000000011e007810 */ /* 0x000ff00007ffe0ff */
[----:B------:R-:W-:Y:S05]  /*72b0*/  BRA.U !UP0, `(.L_x_128) ;  /* 0x0000000108287547 */ /* 0x000fea000b800000 */
[----:B------:R-:W-:Y:S01]  /*72c0*/  ISETP.NE.AND P0, PT, R79, RZ, PT ;  /* 0x000000ff4f00720c */ /* 0x000fe20003f05270 */
[----:B------:R-:W-:Y:S01]  /*72d0*/  IMAD.U32 R3, RZ, RZ, UR49 ;  /* 0x00000031ff037e24 */ /* 0x000fe2000f8e00ff */
[----:B------:R-:W-:Y:S01]  /*72e0*/  UIADD3 UR49, UPT, UPT, UR49, 0x1, URZ ;  /* 0x0000000131317890 */ /* 0x000fe2000fffe0ff */
[----:B------:R-:W-:Y:S03]  /*72f0*/  IMAD.U32 R2, RZ, RZ, UR37 ;  /* 0x00000025ff027e24 */ /* 0x000fe6000f8e00ff */
[----:B------:R-:W-:Y:S04]  /*7300*/  UISETP.NE.AND UP0, UPT, UR49, 0x3, UPT ;  /* 0x000000033100788c */ /* 0x000fe8000bf05270 */
[----:B------:R-:W-:Y:S03]  /*7310*/  USEL UR49, UR49, URZ, UP0 ;  /* 0x000000ff31317287 */ /* 0x000fe60008000000 */
[----:B------:R-:W-:Y:S05]  /*7320*/  @P0 LEA R3, R3, UR48, 0x3 ;  /* 0x0000003003030c11 */ /* 0x000fea000f8e18ff */
[----:B------:R-:W-:Y:S05]  /*7330*/  @P0 VIADD R3, R3, 0x68 ;  /* 0x0000006803030836 */ /* 0x000fea0000000000 */
[----:B------:R-:W-:Y:S04]  /*7340*/  @P0 PRMT R2, R2, 0x654, R3 ;  /* 0x0000065402020816 */ /* 0x000fe80000000003 */
[----:B------:R2:W-:Y:S03]  /*7350*/  @P0 SYNCS.ARRIVE.TRANS64.RED.A1T0 RZ, [R2+URZ], RZ ;  /* 0x000000ff02ff09a7 */ /* 0x0005e600081004ff */
.L_x_128:
[----:B------:R-:W-:Y:S01]  /*7360*/  ISETP.NE.AND P2, PT, R75, RZ, PT ;  /* 0x000000ff4b00720c */ /* 0x000fe20003f45270 */
[----:B------:R-:W-:Y:S01]  /*7370*/  UIADD3 UR50, UPT, UPT, UR50, 0x2, URZ ;  /* 0x0000000232327890 */ /* 0x000fe2000fffe0ff */
[----:B------:R-:W-:Y:S01]  /*7380*/  ISETP.NE.AND P0, PT, R78, 0x2, PT ;  /* 0x000000024e00780c */ /* 0x000fe20003f05270 */
[----:B------:R-:W-:Y:S01]  /*7390*/  IMAD.IADD R20, R29, 0x1, R58 ;  /* 0x000000011d147824 */ /* 0x000fe200078e023a */
[----:B------:R-:W-:Y:S01]  /*73a0*/  ISETP.NE.AND P1, PT, R0, 0x4, PT ;  /* 0x000000040000780c */ /* 0x000fe20003f25270 */
[----:B------:R-:W-:Y:S01]  /*73b0*/  IMAD.IADD R21, R31, 0x1, R60 ;  /* 0x000000011f157824 */ /* 0x000fe200078e023c */
[----:B------:R-:W-:Y:S02]  /*73c0*/  SEL R3, RZ, 0x1, P0 ;  /* 0x00000001ff037807 */ /* 0x000fe40000000000 */
[----:B--2---:R-:W-:Y:S02]  /*73d0*/  SEL R2, RZ, 0x1, P1 ;  /* 0x00000001ff027807 */ /* 0x004fe40000800000 */
[----:B------:R-:W-:Y:S02]  /*73e0*/  LOP3.LUT R72, R72, R3, RZ, 0x3c, !PT ;  /* 0x0000000348487212 */ /* 0x000fe400078e3cff */
[----:B------:R-:W-:Y:S02]  /*73f0*/  LOP3.LUT R73, R73, R2, RZ, 0x3c, !PT ;  /* 0x0000000249497212 */ /* 0x000fe400078e3cff */
[----:B------:R-:W-:Y:S02]  /*7400*/  @P2 R2UR UR36, R71 ;  /* 0x00000000472422ca */ /* 0x000fe400000e0000 */
[----:B------:R-:W-:Y:S02]  /*7410*/  SEL R78, R78, RZ, P0 ;  /* 0x000000ff4e4e7207 */ /* 0x000fe40000000000 */
[----:B------:R-:W-:Y:S01]  /*7420*/  SEL R30, R0, RZ, P1 ;  /* 0x000000ff001e7207 */ /* 0x000fe20000800000 */
[----:B------:R-:W-:Y:S10]  /*7430*/  @P2 BRA `(.L_x_129) ;  /* 0xffffffdc00c82947 */ /* 0x000ff4000383ffff */
[----:B------:R-:W-:-:S09]  /*7440*/  UISETP.NE.AND UP0, UPT, UR53, URZ, UPT ;  /* 0x000000ff3500728c */ /* 0x000fd2000bf05270 */
[----:B------:R-:W-:Y:S05]  /*7450*/  BRA.U !UP0, `(.L_x_130) ;  /* 0x0000000108487547 */ /* 0x000fea000b800000 */
[----:B------:R-:W2:Y:S02]  /*7460*/  LDCU.64 UR4, c[0x0][0x890] ;  /* 0x00011200ff0477ac */ /* 0x000ea40008000a00 */
[----:B--2---:R-:W-:-:S04]  /*7470*/  UISETP.NE.U32.AND UP0, UPT, UR4, URZ, UPT ;  /* 0x000000ff0400728c */ /* 0x004fc8000bf05070 */
[----:B------:R-:W-:-:S09]  /*7480*/  UISETP.NE.AND.EX UP0, UPT, UR5, URZ, UPT, UP0 ;  /* 0x000000ff0500728c */ /* 0x000fd2000bf05300 */
[----:B------:R-:W-:Y:S05]  /*7490*/  BRA.U UP0, `(.L_x_131) ;  /* 0x00000001000c7547 */ /* 0x000fea000b800000 */
[----:B------:R-:W-:-:S13]  /*74a0*/  FSETP.NEU.AND P0, PT, R35, RZ, PT ;  /* 0x000000ff2300720b */ /* 0x000fda0003f0d000 */
[----:B------:R-:W-:Y:S05]  /*74b0*/  @!P0 EXIT ;  /* 0x000000000000894d */ /* 0x000fea0003800000 */
[----:B------:R-:W-:Y:S05]  /*74c0*/  BRA `(.L_x_130) ;  /* 0x00000000002c7947 */ /* 0x000fea0003800000 */
.L_x_131:
[----:B------:R-:W-:Y:S01]  /*74d0*/  ISETP.NE.AND P0, PT, R77, RZ, PT ;  /* 0x000000ff4d00720c */ /* 0x000fe20003f05270 */
[----:B------:R-:W-:-:S12]  /*74e0*/  BSSY.RECONVERGENT B0, `(.L_x_130) ;  /* 0x0000009000007945 */ /* 0x000fd80003800200 */
[----:B------:R-:W-:Y:S05]  /*74f0*/  @P0 BRA `(.L_x_132) ;  /* 0x0000000000140947 */ /* 0x000fea0003800000 */
[----:B------:R-:W2:Y:S02]  /*7500*/  LDCU.64 UR4, c[0x0][0x888] ;  /* 0x00011100ff0477ac */ /* 0x000ea40008000a00 */
[----:B--2---:R-:W-:-:S04]  /*7510*/  ISETP.NE.U32.AND P0, PT, RZ, UR4, PT ;  /* 0x00000004ff007c0c */ /* 0x004fc8000bf05070 */
[----:B------:R-:W-:-:S13]  /*7520*/  ISETP.NE.AND.EX P0, PT, RZ, UR5, PT, P0 ;  /* 0x00000005ff007c0c */ /* 0x000fda000bf05300 */
[----:B------:R-:W-:Y:S05]  /*7530*/  @!P0 EXIT ;  /* 0x000000000000894d */ /* 0x000fea0003800000 */
[----:B------:R-:W-:Y:S05]  /*7540*/  BRA `(.L_x_133) ;  /* 0x0000000000087947 */ /* 0x000fea0003800000 */
.L_x_132:
[----:B------:R-:W-:-:S13]  /*7550*/  FSETP.NEU.AND P0, PT, R35, RZ, PT ;  /* 0x000000ff2300720b */ /* 0x000fda0003f0d000 */
[----:B------:R-:W-:Y:S05]  /*7560*/  @!P0 EXIT ;  /* 0x000000000000894d */ /* 0x000fea0003800000 */
.L_x_133:
[----:B------:R-:W-:Y:S05]  /*7570*/  BSYNC.RECONVERGENT B0 ;  /* 0x0000000000007941 */ /* 0x000fea0003800200 */
.L_x_130:
[----:B------:R-:W-:Y:S01]  /*7580*/  ULEA UR4, UR49, UR48, 0x3 ;  /* 0x0000003031047291 */ /* 0x000fe2000f8e18ff */
[----:B------:R-:W-:-:S04]  /*7590*/  DEPBAR.LE SB0, 0x0 ;  /* 0x000080000000791a */ /* 0x000fc80000000000 */
[----:B------:R-:W-:-:S04]  /*75a0*/  UIADD3 UR4, UPT, UPT, UR4, 0x68, URZ ;  /* 0x0000006804047890 */ /* 0x000fc8000fffe0ff */
[----:B------:R-:W-:-:S09]  /*75b0*/  UPRMT UR4, UR37, 0x654, UR4 ;  /* 0x0000065425047896 */ /* 0x000fd20008000004 */
[----:B------:R-:W-:Y:S01]  /*75c0*/  SYNCS.ARRIVE.TRANS64.RED.A1T0 RZ, [UR4], RZ ;  /* 0x000000ffffff79a7 */ /* 0x000fe20008100404 */
[----:B------:R-:W-:Y:S05]  /*75d0*/  EXIT ;  /* 0x000000000000794d */ /* 0x000fea0003800000 */
.L_x_24:
[----:B--2---:R2:W4:Y:S02]  /*75e0*/  SYNCS.PHASECHK.TRANS64.TRYWAIT P0, [R3+URZ+0x100], R2 ;  /* 0x00010002030075a7 */ /* 0x00452400080011ff */
[----:B----4-:R-:W-:Y:S05]  /*75f0*/  @!P0 NANOSLEEP.SYNCS 0x989680 ;  /* 0x009896800000895d */ /* 0x010fea0003900000 */
[----:B------:R-:W4:Y:S02]  /*7600*/  @!P0 SYNCS.PHASECHK.TRANS64 P0, [R3+URZ+0x100], R2 ;  /* 0x00010002030085a7 */ /* 0x000f2400080010ff */
[----:B----4-:R-:W-:Y:S05]  /*7610*/  @!P0 BRA `(.L_x_24) ;  /* 0xfffffffc00f08947 */ /* 0x010fea000383ffff */
[----:B------:R-:W-:Y:S05]  /*7620*/  BRA `(.L_x_134) ;  /* 0xffffffa0007c7947 */ /* 0x000fea000383ffff */
.L_x_27:
[----:B-1----:R-:W-:-:S07]  /*7630*/  MOV R2, UR33 ;  /* 0x0000002100027c02 */ /* 0x002fce0008000f00 */
.L_x_135:
[----:B-1----:R1:W2:Y:S02]  /*7640*/  SYNCS.PHASECHK.TRANS64.TRYWAIT P0, [R2+URZ+0x28], R5 ;  /* 0x00002805020075a7 */ /* 0x0022a400080011ff */
[----:B--2---:R-:W-:Y:S05]  /*7650*/  @!P0 NANOSLEEP.SYNCS 0x989680 ;  /* 0x009896800000895d */ /* 0x004fea0003900000 */
[----:B------:R-:W2:Y:S02]  /*7660*/  @!P0 SYNCS.PHASECHK.TRANS64 P0, [R2+URZ+0x28], R5 ;  /* 0x00002805020085a7 */ /* 0x000ea400080010ff */
[----:B--2---:R-:W-:Y:S05]  /*7670*/  @!P0 BRA `(.L_x_135) ;  /* 0xfffffffc00f08947 */ /* 0x004fea000383ffff */
[----:B------:R-:W-:Y:S05]  /*7680*/  BRA `(.L_x_26) ;  /* 0xffffffa000e47947 */ /* 0x000fea000383ffff */
.L_x_34:
[----:B-1----:R-:W-:-:S07]  /*7690*/  MOV R2, UR17 ;  /* 0x0000001100027c02 */ /* 0x002fce0008000f00 */
.L_x_136:
[----:B-1----:R1:W2:Y:S02]  /*76a0*/  SYNCS.PHASECHK.TRANS64.TRYWAIT P0, [R2+URZ+0x28], R5 ;  /* 0x00002805020075a7 */ /* 0x0022a400080011ff */
[----:B--2---:R-:W-:Y:S05]  /*76b0*/  @!P0 NANOSLEEP.SYNCS 0x989680 ;  /* 0x009896800000895d */ /* 0x004fea0003900000 */
[----:B------:R-:W2:Y:S02]  /*76c0*/  @!P0 SYNCS.PHASECHK.TRANS64 P0, [R2+URZ+0x28], R5 ;  /* 0x00002805020085a7 */ /* 0x000ea400080010ff */
[----:B--2---:R-:W-:Y:S05]  /*76d0*/  @!P0 BRA `(.L_x_136) ;  /* 0xfffffffc00f08947 */ /* 0x004fea000383ffff */
[----:B------:R-:W-:Y:S05]  /*76e0*/  BRA `(.L_x_33) ;  /* 0xffffffa400a07947 */ /* 0x000fea000383ffff */
.L_x_39:
[----:B-1----:R1:W2:Y:S02]  /*76f0*/  SYNCS.PHASECHK.TRANS64.TRYWAIT P0, [R2+URZ+0x90], R3 ;  /* 0x00009003020075a7 */ /* 0x0022a400080011ff */
[----:B--2---:R-:W-:Y:S05]  /*7700*/  @!P0 NANOSLEEP.SYNCS 0x989680 ;  /* 0x009896800000895d */ /* 0x004fea0003900000 */
[----:B------:R-:W2:Y:S02]  /*7710*/  @!P0 SYNCS.PHASECHK.TRANS64 P0, [R2+URZ+0x90], R3 ;  /* 0x00009003020085a7 */ /* 0x000ea400080010ff */
[----:B--2---:R-:W-:Y:S05]  /*7720*/  @!P0 BRA `(.L_x_39) ;  /* 0xfffffffc00f08947 */ /* 0x004fea000383ffff */
[----:B------:R-:W-:Y:S05]  /*7730*/  BRA `(.L_x_137) ;  /* 0xffffffa800447947 */ /* 0x000fea000383ffff */
.L_x_43:
[----:B---3--:R-:W-:-:S07]  /*7740*/  MOV R0, UR4 ;  /* 0x0000000400007c02 */ /* 0x008fce0008000f00 */
.L_x_138:
[----:B-1----:R1:W2:Y:S02]  /*7750*/  SYNCS.PHASECHK.TRANS64.TRYWAIT P0, [R0+URZ], R3 ;  /* 0x00000003000075a7 */ /* 0x0022a400080011ff */
[----:B--2---:R-:W-:Y:S05]  /*7760*/  @!P0 NANOSLEEP.SYNCS 0x989680 ;  /* 0x009896800000895d */ /* 0x004fea0003900000 */
[----:B------:R-:W2:Y:S02]  /*7770*/  @!P0 SYNCS.PHASECHK.TRANS64 P0, [R0+URZ], R3 ;  /* 0x00000003000085a7 */ /* 0x000ea400080010ff */
[----:B--2---:R-:W-:Y:S05]  /*7780*/  @!P0 BRA `(.L_x_138) ;  /* 0xfffffffc00f08947 */ /* 0x004fea000383ffff */
[----:B------:R-:W-:Y:S05]  /*7790*/  BRA `(.L_x_139) ;  /* 0xffffffac00b47947 */ /* 0x000fea000383ffff */
.L_x_44:
[----:B---3--:R-:W-:-:S07]  /*77a0*/  MOV R0, UR4 ;  /* 0x0000000400007c02 */ /* 0x008fce0008000f00 */
.L_x_140:
[----:B-1----:R1:W2:Y:S02]  /*77b0*/  SYNCS.PHASECHK.TRANS64.TRYWAIT P0, [R0+URZ], R3 ;  /* 0x00000003000075a7 */ /* 0x0022a400080011ff */
[----:B--2---:R-:W-:Y:S05]  /*77c0*/  @!P0 NANOSLEEP.SYNCS 0x989680 ;  /* 0x009896800000895d */ /* 0x004fea0003900000 */
[----:B------:R-:W2:Y:S02]  /*77d0*/  @!P0 SYNCS.PHASECHK.TRANS64 P0, [R0+URZ], R3 ;  /* 0x00000003000085a7 */ /* 0x000ea400080010ff */
[----:B--2---:R-:W-:Y:S05]  /*77e0*/  @!P0 BRA `(.L_x_140) ;  /* 0xfffffffc00f08947 */ /* 0x004fea000383ffff */
[----:B------:R-:W-:Y:S05]  /*77f0*/  BRA `(.L_x_141) ;  /* 0xffffffac00c07947 */ /* 0x000fea000383ffff */
.L_x_45:
[----:B---3--:R-:W-:-:S07]  /*7800*/  MOV R0, UR4 ;  /* 0x0000000400007c02 */ /* 0x008fce0008000f00 */
.L_x_142:
[----:B-1----:R1:W2:Y:S02]  /*7810*/  SYNCS.PHASECHK.TRANS64.TRYWAIT P0, [R0+URZ], R3 ;  /* 0x00000003000075a7 */ /* 0x0022a400080011ff */
[----:B--2---:R-:W-:Y:S05]  /*7820*/  @!P0 NANOSLEEP.SYNCS 0x989680 ;  /* 0x009896800000895d */ /* 0x004fea0003900000 */
[----:B------:R-:W2:Y:S02]  /*7830*/  @!P0 SYNCS.PHASECHK.TRANS64 P0, [R0+URZ], R3 ;  /* 0x00000003000085a7 */ /* 0x000ea400080010ff */
[----:B--2---:R-:W-:Y:S05]  /*7840*/  @!P0 BRA `(.L_x_142) ;  /* 0xfffffffc00f08947 */ /* 0x004fea000383ffff */
[----:B------:R-:W-:Y:S05]  /*7850*/  BRA `(.L_x_143) ;  /* 0xffffffac00cc7947 */ /* 0x000fea000383ffff */
.L_x_46:
[----:B---3--:R-:W-:-:S07]  /*7860*/  MOV R0, UR4 ;  /* 0x0000000400007c02 */ /* 0x008fce0008000f00 */
.L_x_144:
[----:B-1----:R1:W2:Y:S02]  /*7870*/  SYNCS.PHASECHK.TRANS64.TRYWAIT P0, [R0+URZ], R3 ;  /* 0x00000003000075a7 */ /* 0x0022a400080011ff */
[----:B--2---:R-:W-:Y:S05]  /*7880*/  @!P0 NANOSLEEP.SYNCS 0x989680 ;  /* 0x009896800000895d */ /* 0x004fea0003900000 */
[----:B------:R-:W2:Y:S02]  /*7890*/  @!P0 SYNCS.PHASECHK.TRANS64 P0, [R0+URZ], R3 ;  /* 0x00000003000085a7 */ /* 0x000ea400080010ff */
[----:B--2---:R-:W-:Y:S05]  /*78a0*/  @!P0 BRA `(.L_x_144) ;  /* 0xfffffffc00f08947 */ /* 0x004fea000383ffff */
[----:B------:R-:W-:Y:S05]  /*78b0*/  BRA `(.L_x_145) ;  /* 0xffffffac00d87947 */ /* 0x000fea000383ffff */
.L_x_49:
[----:B-1----:R1:W2:Y:S02]  /*78c0*/  SYNCS.PHASECHK.TRANS64.TRYWAIT P0, [R0+URZ+0xf0], R5 ;  /* 0x0000f005000075a7 */ /* 0x0022a400080011ff */
[----:B--2---:R-:W-:Y:S05]  /*78d0*/  @!P0 NANOSLEEP.SYNCS 0x989680 ;  /* 0x009896800000895d */ /* 0x004fea0003900000 */
[----:B------:R-:W2:Y:S02]  /*78e0*/  @!P0 SYNCS.PHASECHK.TRANS64 P0, [R0+URZ+0xf0], R5 ;  /* 0x0000f005000085a7 */ /* 0x000ea400080010ff */
[----:B--2---:R-:W-:Y:S05]  /*78f0*/  @!P0 BRA `(.L_x_49) ;  /* 0xfffffffc00f08947 */ /* 0x004fea000383ffff */
[----:B------:R-:W-:Y:S05]  /*7900*/  BRA `(.L_x_146) ;  /* 0xffffffb000387947 */ /* 0x000fea000383ffff */
.L_x_50:
[----:B------:R-:W-:-:S07]  /*7910*/  MOV R0, UR5 ;  /* 0x0000000500007c02 */ /* 0x000fce0008000f00 */
.L_x_147:
[----:B-1----:R1:W2:Y:S02]  /*7920*/  SYNCS.PHASECHK.TRANS64.TRYWAIT P0, [R0+URZ+0xa0], R7 ;  /* 0x0000a007000075a7 */ /* 0x0022a400080011ff */
[----:B--2---:R-:W-:Y:S05]  /*7930*/  @!P0 NANOSLEEP.SYNCS 0x989680 ;  /* 0x009896800000895d */ /* 0x004fea0003900000 */
[----:B------:R-:W2:Y:S02]  /*7940*/  @!P0 SYNCS.PHASECHK.TRANS64 P0, [R0+URZ+0xa0], R7 ;  /* 0x0000a007000085a7 */ /* 0x000ea400080010ff */
[----:B--2---:R-:W-:Y:S05]  /*7950*/  @!P0 BRA `(.L_x_147) ;  /* 0xfffffffc00f08947 */ /* 0x004fea000383ffff */
[----:B------:R-:W-:Y:S05]  /*7960*/  BRA `(.L_x_148) ;  /* 0xffffffb000487947 */ /* 0x000fea000383ffff */
.L_x_51:
[----:B-1----:R1:W2:Y:S02]  /*7970*/  SYNCS.PHASECHK.TRANS64.TRYWAIT P1, [R0+URZ+0x90], R5 ;  /* 0x00009005000075a7 */ /* 0x0022a400080211ff */
[----:B--2---:R-:W-:Y:S05]  /*7980*/  @!P1 NANOSLEEP.SYNCS 0x989680 ;  /* 0x009896800000995d */ /* 0x004fea0003900000 */
[----:B------:R-:W2:Y:S02]  /*7990*/  @!P1 SYNCS.PHASECHK.TRANS64 P1, [R0+URZ+0x90], R5 ;  /* 0x00009005000095a7 */ /* 0x000ea400080210ff */
[----:B--2---:R-:W-:Y:S05]  /*79a0*/  @!P1 BRA `(.L_x_51) ;  /* 0xfffffffc00f09947 */ /* 0x004fea000383ffff */
[----:B------:R-:W-:Y:S05]  /*79b0*/  BRA `(.L_x_149) ;  /* 0xffffffb000787947 */ /* 0x000fea000383ffff */
.L_x_54:
[----:B------:R-:W-:-:S07]  /*79c0*/  MOV R0, UR5 ;  /* 0x0000000500007c02 */ /* 0x000fce0008000f00 */
.L_x_150:
[----:B-1----:R1:W2:Y:S02]  /*79d0*/  SYNCS.PHASECHK.TRANS64.TRYWAIT P0, [R0+URZ+0xa0], R3 ;  /* 0x0000a003000075a7 */ /* 0x0022a400080011ff */
[----:B--2---:R-:W-:Y:S05]  /*79e0*/  @!P0 NANOSLEEP.SYNCS 0x989680 ;  /* 0x009896800000895d */ /* 0x004fea0003900000 */
[----:B------:R-:W2:Y:S02]  /*79f0*/  @!P0 SYNCS.PHASECHK.TRANS64 P0, [R0+URZ+0xa0], R3 ;  /* 0x0000a003000085a7 */ /* 0x000ea400080010ff */
[----:B--2---:R-:W-:Y:S05]  /*7a00*/  @!P0 BRA `(.L_x_150) ;  /* 0xfffffffc00f08947 */ /* 0x004fea000383ffff */
[----:B------:R-:W-:Y:S05]  /*7a10*/  BRA `(.L_x_53) ;  /* 0xffffffb000cc7947 */ /* 0x000fea000383ffff */
.L_x_63:
[----:B-1----:R-:W-:-:S04]  /*7a20*/  MOV R4, UR6 ;  /* 0x0000000600047c02 */ /* 0x002fc80008000f00 */
[----:B------:R1:W2:Y:S03]  /*7a30*/  SYNCS.PHASECHK.TRANS64.TRYWAIT P0, [R4+URZ+0x8], R5 ;  /* 0x00000805040075a7 */ /* 0x0002a600080011ff */
[----:B--2---:R-:W-:Y:S05]  /*7a40*/  @!P0 NANOSLEEP.SYNCS 0x989680 ;  /* 0x009896800000895d */ /* 0x004fea0003900000 */
[----:B------:R-:W2:Y:S02]  /*7a50*/  @!P0 SYNCS.PHASECHK.TRANS64 P0, [R4+URZ+0x8], R5 ;  /* 0x00000805040085a7 */ /* 0x000ea400080010ff */
[----:B--2---:R-:W-:Y:S05]  /*7a60*/  @!P0 BRA `(.L_x_63) ;  /* 0xfffffffc00ec8947 */ /* 0x004fea000383ffff */
[----:B------:R-:W-:Y:S05]  /*7a70*/  BRA `(.L_x_62) ;  /* 0xffffffb400807947 */ /* 0x000fea000383ffff */
.L_x_65:
[----:B------:R-:W-:Y:S01]  /*7a80*/  BSSY B0, `(.L_x_151) ;  /* 0x0000006000007945 */ /* 0x000fe20003800000 */
[----:B------:R-:W-:-:S07]  /*7a90*/  MOV R15, 0xffffffff ;  /* 0xffffffff000f7802 */ /* 0x000fce0000000f00 */
[----:B-1---5:R-:W-:Y:S05]  /*7aa0*/  WARPSYNC.COLLECTIVE R15, `(.L_x_152) ;  /* 0x000000000f0c7348 */ /* 0x022fea0003c00000 */
[----:B------:R-:W-:Y:S02]  /*7ab0*/  ELECT P6, UR79, PT ;  /* 0x00000000004f782f */ /* 0x000fe400038c0000 */
[----:B------:R-:W-:Y:S01]  /*7ac0*/  MOV R14, UR79 ;  /* 0x0000004f000e7c02 */ /* 0x000fe20008000f00 */
[----:B-1---5:R-:W-:Y:S10]  /*7ad0*/  ENDCOLLECTIVE ;  /* 0x000000000000791b */ /* 0x022ff40003800000 */
.L_x_152:
[----:B------:R-:W-:Y:S05]  /*7ae0*/  BSYNC B0 ;  /* 0x0000000000007941 */ /* 0x000fea0003800000 */
.L_x_151:
[----:B------:R-:W-:Y:S05]  /*7af0*/  BRA `(.L_x_153) ;  /* 0xffffffb400b07947 */ /* 0x000fea000383ffff */
.L_x_67:
[----:B-1----:R-:W-:-:S04]  /*7b00*/  MOV R2, UR6 ;  /* 0x0000000600027c02 */ /* 0x002fc80008000f00 */
[----:B------:R1:W2:Y:S03]  /*7b10*/  SYNCS.PHASECHK.TRANS64.TRYWAIT P0, [R2+URZ+0x8], R3 ;  /* 0x00000803020075a7 */ /* 0x0002a600080011ff */
[----:B--2---:R-:W-:Y:S05]  /*7b20*/  @!P0 NANOSLEEP.SYNCS 0x989680 ;  /* 0x009896800000895d */ /* 0x004fea0003900000 */
[----:B------:R-:W2:Y:S02]  /*7b30*/  @!P0 SYNCS.PHASECHK.TRANS64 P0, [R2+URZ+0x8], R3 ;  /* 0x00000803020085a7 */ /* 0x000ea400080010ff */
[----:B--2---:R-:W-:Y:S05]  /*7b40*/  @!P0 BRA `(.L_x_67) ;  /* 0xfffffffc00ec8947 */ /* 0x004fea000383ffff */
[----:B------:R-:W-:Y:S05]  /*7b50*/  BRA `(.L_x_66) ;  /* 0xffffffb400b47947 */ /* 0x000fea000383ffff */
.L_x_68:
[----:B-1----:R1:W2:Y:S02]  /*7b60*/  SYNCS.PHASECHK.TRANS64.TRYWAIT P0, [R0+URZ+0x90], R5 ;  /* 0x00009005000075a7 */ /* 0x0022a400080011ff */
[----:B--2---:R-:W-:Y:S05]  /*7b70*/  @!P0 NANOSLEEP.SYNCS 0x989680 ;  /* 0x009896800000895d */ /* 0x004fea0003900000 */
[----:B------:R-:W2:Y:S02]  /*7b80*/  @!P0 SYNCS.PHASECHK.TRANS64 P0, [R0+URZ+0x90], R5 ;  /* 0x00009005000085a7 */ /* 0x000ea400080010ff */
[----:B--2---:R-:W-:Y:S05]  /*7b90*/  @!P0 BRA `(.L_x_68) ;  /* 0xfffffffc00f08947 */ /* 0x004fea000383ffff */
[----:B------:R-:W-:Y:S05]  /*7ba0*/  BRA `(.L_x_154) ;  /* 0xffffffb800907947 */ /* 0x000fea000383ffff */
.L_x_70:
[----:B------:R-:W-:-:S07]  /*7bb0*/  MOV R0, UR10 ;  /* 0x0000000a00007c02 */ /* 0x000fce0008000f00 */
.L_x_155:
[----:B-1----:R1:W2:Y:S02]  /*7bc0*/  SYNCS.PHASECHK.TRANS64.TRYWAIT P0, [R0+URZ+0xd0], R5 ;  /* 0x0000d005000075a7 */ /* 0x0022a400080011ff */
[----:B--2---:R-:W-:Y:S05]  /*7bd0*/  @!P0 NANOSLEEP.SYNCS 0x989680 ;  /* 0x009896800000895d */ /* 0x004fea0003900000 */
[----:B------:R-:W2:Y:S02]  /*7be0*/  @!P0 SYNCS.PHASECHK.TRANS64 P0, [R0+URZ+0xd0], R5 ;  /* 0x0000d005000085a7 */ /* 0x000ea400080010ff */
[----:B--2---:R-:W-:Y:S05]  /*7bf0*/  @!P0 BRA `(.L_x_155) ;  /* 0xfffffffc00f08947 */ /* 0x004fea000383ffff */
[----:B------:R-:W-:Y:S05]  /*7c00*/  BRA `(.L_x_156) ;  /* 0xffffffb800dc7947 */ /* 0x000fea000383ffff */
.L_x_73:
[----:B------:R-:W-:Y:S07]  /*7c10*/  MOV R0, UR9 ;  /* 0x0000000900007c02 */ /* 0x000fee0008000f00 */
.L_x_157:
[----:B-1----:R1:W2:Y:S02]  /*7c20*/  SYNCS.PHASECHK.TRANS64.TRYWAIT P0, [R0+URZ], R5 ;  /* 0x00000005000075a7 */ /* 0x0022a400080011ff */
[----:B--2---:R-:W-:Y:S05]  /*7c30*/  @!P0 NANOSLEEP.SYNCS 0x989680 ;  /* 0x009896800000895d */ /* 0x004fea0003900000 */
[----:B------:R-:W2:Y:S02]  /*7c40*/  @!P0 SYNCS.PHASECHK.TRANS64 P0, [R0+URZ], R5 ;  /* 0x00000005000085a7 */ /* 0x000ea400080010ff */
[----:B--2---:R-:W-:Y:S05]  /*7c50*/  @!P0 BRA `(.L_x_157) ;  /* 0xfffffffc00f08947 */ /* 0x004fea000383ffff */
[----:B------:R-:W-:Y:S05]  /*7c60*/  BRA `(.L_x_72) ;  /* 0xffffffb800f07947 */ /* 0x000fea000383ffff */
.L_x_77:
[----:B-1----:R-:W-:-:S07]  /*7c70*/  MOV R0, UR7 ;  /* 0x0000000700007c02 */ /* 0x002fce0008000f00 */
.L_x_158:
[----:B-1----:R1:W2:Y:S02]  /*7c80*/  SYNCS.PHASECHK.TRANS64.TRYWAIT P0, [R0+URZ], R3 ;  /* 0x00000003000075a7 */ /* 0x0022a400080011ff */
[----:B--2---:R-:W-:Y:S05]  /*7c90*/  @!P0 NANOSLEEP.SYNCS 0x989680 ;  /* 0x009896800000895d */ /* 0x004fea0003900000 */
[----:B------:R-:W2:Y:S02]  /*7ca0*/  @!P0 SYNCS.PHASECHK.TRANS64 P0, [R0+URZ], R3 ;  /* 0x00000003000085a7 */ /* 0x000ea400080010ff */
[----:B--2---:R-:W-:Y:S05]  /*7cb0*/  @!P0 BRA `(.L_x_158) ;  /* 0xfffffffc00f08947 */ /* 0x004fea000383ffff */
[----:B------:R-:W-:Y:S05]  /*7cc0*/  BRA `(.L_x_159) ;  /* 0xffffffbc00bc7947 */ /* 0x000fea000383ffff */
.L_x_78:
[----:B------:R-:W-:-:S07]  /*7cd0*/  MOV R0, UR7 ;  /* 0x0000000700007c02 */ /* 0x000fce0008000f00 */
.L_x_160:
[----:B-1----:R1:W2:Y:S02]  /*7ce0*/  SYNCS.PHASECHK.TRANS64.TRYWAIT P0, [R0+URZ], R3 ;  /* 0x00000003000075a7 */ /* 0x0022a400080011ff */
[----:B--2---:R-:W-:Y:S05]  /*7cf0*/  @!P0 NANOSLEEP.SYNCS 0x989680 ;  /* 0x009896800000895d */ /* 0x004fea0003900000 */
[----:B------:R-:W2:Y:S02]  /*7d00*/  @!P0 SYNCS.PHASECHK.TRANS64 P0, [R0+URZ], R3 ;  /* 0x00000003000085a7 */ /* 0x000ea400080010ff */
[----:B--2---:R-:W-:Y:S05]  /*7d10*/  @!P0 BRA `(.L_x_160) ;  /* 0xfffffffc00f08947 */ /* 0x004fea000383ffff */
[----:B------:R-:W-:Y:S05]  /*7d20*/  BRA `(.L_x_161) ;  /* 0xffffffbc00c87947 */ /* 0x000fea000383ffff */
.L_x_79:
[----:B------:R-:W-:-:S07]  /*7d30*/  MOV R0, UR7 ;  /* 0x0000000700007c02 */ /* 0x000fce0008000f00 */
.L_x_162:
[----:B-1----:R1:W2:Y:S02]  /*7d40*/  SYNCS.PHASECHK.TRANS64.TRYWAIT P0, [R0+URZ], R3 ;  /* 0x00000003000075a7 */ /* 0x0022a400080011ff */
[----:B--2---:R-:W-:Y:S05]  /*7d50*/  @!P0 NANOSLEEP.SYNCS 0x989680 ;  /* 0x009896800000895d */ /* 0x004fea0003900000 */
[----:B------:R-:W2:Y:S02]  /*7d60*/  @!P0 SYNCS.PHASECHK.TRANS64 P0, [R0+URZ], R3 ;  /* 0x00000003000085a7 */ /* 0x000ea400080010ff */
[----:B--2---:R-:W-:Y:S05]  /*7d70*/  @!P0 BRA `(.L_x_162) ;  /* 0xfffffffc00f08947 */ /* 0x004fea000383ffff */
[----:B------:R-:W-:Y:S05]  /*7d80*/  BRA `(.L_x_163) ;  /* 0xffffffbc00d47947 */ /* 0x000fea000383ffff */
.L_x_82:
[----:B------:R-:W-:-:S07]  /*7d90*/  MOV R0, UR8 ;  /* 0x0000000800007c02 */ /* 0x000fce0008000f00 */
.L_x_164:
[----:B-1----:R1:W2:Y:S02]  /*7da0*/  SYNCS.PHASECHK.TRANS64.TRYWAIT P1, [R0+URZ+0x110], R3 ;  /* 0x00011003000075a7 */ /* 0x0022a400080211ff */
[----:B--2---:R-:W-:Y:S05]  /*7db0*/  @!P1 NANOSLEEP.SYNCS 0x989680 ;  /* 0x009896800000995d */ /* 0x004fea0003900000 */
[----:B------:R-:W2:Y:S02]  /*7dc0*/  @!P1 SYNCS.PHASECHK.TRANS64 P1, [R0+URZ+0x110], R3 ;  /* 0x00011003000095a7 */ /* 0x000ea400080210ff */
[----:B--2---:R-:W-:Y:S05]  /*7dd0*/  @!P1 BRA `(.L_x_164) ;  /* 0xfffffffc00f09947 */ /* 0x004fea000383ffff */
[----:B------:R-:W-:Y:S05]  /*7de0*/  BRA `(.L_x_165) ;  /* 0xffffffc000207947 */ /* 0x000fea000383ffff */
.L_x_87:
[----:B--2---:R2:W4:Y:S02]  /*7df0*/  SYNCS.PHASECHK.TRANS64.TRYWAIT P0, [R0+URZ+0x90], R3 ;  /* 0x00009003000075a7 */ /* 0x00452400080011ff */
[----:B----4-:R-:W-:Y:S05]  /*7e00*/  @!P0 NANOSLEEP.SYNCS 0x989680 ;  /* 0x009896800000895d */ /* 0x010fea0003900000 */
[----:B------:R-:W4:Y:S02]  /*7e10*/  @!P0 SYNCS.PHASECHK.TRANS64 P0, [R0+URZ+0x90], R3 ;  /* 0x00009003000085a7 */ /* 0x000f2400080010ff */
[----:B----4-:R-:W-:Y:S05]  /*7e20*/  @!P0 BRA `(.L_x_87) ;  /* 0xfffffffc00f08947 */ /* 0x010fea000383ffff */
[----:B------:R-:W-:Y:S05]  /*7e30*/  BRA `(.L_x_166) ;  /* 0xffffffc400247947 */ /* 0x000fea000383ffff */
.L_x_90:
[----:B------:R-:W-:Y:S07]  /*7e40*/  MOV R0, UR7 ;  /* 0x0000000700007c02 */ /* 0x000fee0008000f00 */
.L_x_167:
[----:B--2---:R2:W4:Y:S02]  /*7e50*/  SYNCS.PHASECHK.TRANS64.TRYWAIT P0, [R0+URZ+0x88], R3 ;  /* 0x00008803000075a7 */ /* 0x00452400080011ff */
[----:B----4-:R-:W-:Y:S05]  /*7e60*/  @!P0 NANOSLEEP.SYNCS 0x989680 ;  /* 0x009896800000895d */ /* 0x010fea0003900000 */
[----:B------:R-:W4:Y:S02]  /*7e70*/  @!P0 SYNCS.PHASECHK.TRANS64 P0, [R0+URZ+0x88], R3 ;  /* 0x00008803000085a7 */ /* 0x000f2400080010ff */
[----:B----4-:R-:W-:Y:S05]  /*7e80*/  @!P0 BRA `(.L_x_167) ;  /* 0xfffffffc00f08947 */ /* 0x010fea000383ffff */
[----:B------:R-:W-:Y:S05]  /*7e90*/  BRA `(.L_x_89) ;  /* 0xffffffc800047947 */ /* 0x000fea000383ffff */
.L_x_93:
[----:B------:R-:W-:Y:S07]  /*7ea0*/  MOV R0, UR15 ;  /* 0x0000000f00007c02 */ /* 0x000fee0008000f00 */
.L_x_168:
[----:B-1----:R1:W2:Y:S02]  /*7eb0*/  SYNCS.PHASECHK.TRANS64.TRYWAIT P0, [R0+URZ+0x68], R3 ;  /* 0x00006803000075a7 */ /* 0x0022a400080011ff */
[----:B--2---:R-:W-:Y:S05]  /*7ec0*/  @!P0 NANOSLEEP.SYNCS 0x989680 ;  /* 0x009896800000895d */ /* 0x004fea0003900000 */
[----:B------:R-:W2:Y:S02]  /*7ed0*/  @!P0 SYNCS.PHASECHK.TRANS64 P0, [R0+URZ+0x68], R3 ;  /* 0x00006803000085a7 */ /* 0x000ea400080010ff */
[----:B--2---:R-:W-:Y:S05]  /*7ee0*/  @!P0 BRA `(.L_x_168) ;  /* 0xfffffffc00f08947 */ /* 0x004fea000383ffff */
[----:B------:R-:W-:Y:S05]  /*7ef0*/  BRA `(.L_x_169) ;  /* 0xffffffc8007c7947 */ /* 0x000fea000383ffff */
.L_x_94:
[----:B------:R-:W-:Y:S07]  /*7f00*/  MOV R3, UR13 ;  /* 0x0000000d00037c02 */ /* 0x000fee0008000f00 */
.L_x_170:
[----:B-1----:R1:W2:Y:S02]  /*7f10*/  SYNCS.PHASECHK.TRANS64.TRYWAIT P0, [R3+URZ+0x68], R12 ;  /* 0x0000680c030075a7 */ /* 0x0022a400080011ff */
[----:B--2---:R-:W-:Y:S05]  /*7f20*/  @!P0 NANOSLEEP.SYNCS 0x989680 ;  /* 0x009896800000895d */ /* 0x004fea0003900000 */
[----:B------:R-:W2:Y:S02]  /*7f30*/  @!P0 SYNCS.PHASECHK.TRANS64 P0, [R3+URZ+0x68], R12 ;  /* 0x0000680c030085a7 */ /* 0x000ea400080010ff */
[----:B--2---:R-:W-:Y:S05]  /*7f40*/  @!P0 BRA `(.L_x_170) ;  /* 0xfffffffc00f08947 */ /* 0x004fea000383ffff */
[----:B------:R-:W-:Y:S05]  /*7f50*/  BRA `(.L_x_171) ;  /* 0xffffffcc00387947 */ /* 0x000fea000383ffff */
.L_x_96:
[----:B------:R-:W-:-:S07]  /*7f60*/  MOV R0, UR4 ;  /* 0x0000000400007c02 */ /* 0x000fce0008000f00 */
.L_x_172:
[----:B-1----:R1:W4:Y:S02]  /*7f70*/  SYNCS.PHASECHK.TRANS64.TRYWAIT P0, [R0+URZ], R3 ;  /* 0x00000003000075a7 */ /* 0x00232400080011ff */
[----:B----4-:R-:W-:Y:S05]  /*7f80*/  @!P0 NANOSLEEP.SYNCS 0x989680 ;  /* 0x009896800000895d */ /* 0x010fea0003900000 */
[----:B------:R-:W4:Y:S02]  /*7f90*/  @!P0 SYNCS.PHASECHK.TRANS64 P0, [R0+URZ], R3 ;  /* 0x00000003000085a7 */ /* 0x000f2400080010ff */
[----:B----4-:R-:W-:Y:S05]  /*7fa0*/  @!P0 BRA `(.L_x_172) ;  /* 0xfffffffc00f08947 */ /* 0x010fea000383ffff */
[----:B------:R-:W-:Y:S05]  /*7fb0*/  BRA `(.L_x_173) ;  /* 0xffffffcc00e07947 */ /* 0x000fea000383ffff */
.L_x_97:
[----:B------:R-:W-:-:S07]  /*7fc0*/  MOV R0, UR4 ;  /* 0x0000000400007c02 */ /* 0x000fce0008000f00 */
.L_x_174:
[----:B-1----:R1:W4:Y:S02]  /*7fd0*/  SYNCS.PHASECHK.TRANS64.TRYWAIT P0, [R0+URZ], R3 ;  /* 0x00000003000075a7 */ /* 0x00232400080011ff */
[----:B----4-:R-:W-:Y:S05]  /*7fe0*/  @!P0 NANOSLEEP.SYNCS 0x989680 ;  /* 0x009896800000895d */ /* 0x010fea0003900000 */
[----:B------:R-:W4:Y:S02]  /*7ff0*/  @!P0 SYNCS.PHASECHK.TRANS64 P0, [R0+URZ], R3 ;  /* 0x00000003000085a7 */ /* 0x000f2400080010ff */
[----:B----4-:R-:W-:Y:S05]  /*8000*/  @!P0 BRA `(.L_x_174) ;  /* 0xfffffffc00f08947 */ /* 0x010fea000383ffff */
[----:B------:R-:W-:Y:S05]  /*8010*/  BRA `(.L_x_175) ;  /* 0xffffffcc00ec7947 */ /* 0x000fea000383ffff */
.L_x_99:
[----:B--2---:R2:W4:Y:S02]  /*8020*/  SYNCS.PHASECHK.TRANS64.TRYWAIT P0, [R0+URZ+0x90], R3 ;  /* 0x00009003000075a7 */ /* 0x00452400080011ff */
[----:B----4-:R-:W-:Y:S05]  /*8030*/  @!P0 NANOSLEEP.SYNCS 0x989680 ;  /* 0x009896800000895d */ /* 0x010fea0003900000 */
[----:B------:R-:W4:Y:S02]  /*8040*/  @!P0 SYNCS.PHASECHK.TRANS64 P0, [R0+URZ+0x90], R3 ;  /* 0x00009003000085a7 */ /* 0x000f2400080010ff */
[----:B----4-:R-:W-:Y:S05]  /*8050*/  @!P0 BRA `(.L_x_99) ;  /* 0xfffffffc00f08947 */ /* 0x010fea000383ffff */
[----:B------:R-:W-:Y:S05]  /*8060*/  BRA `(.L_x_176) ;  /* 0xffffffd000d07947 */ /* 0x000fea000383ffff */
.L_x_109:
[----:B-1----:R1:W3:Y:S02]  /*8070*/  SYNCS.PHASECHK.TRANS64.TRYWAIT P1, [R0+URZ+0x50], R5 ;  /* 0x00005005000075a7 */ /* 0x0022e400080211ff */
[----:B---3--:R-:W-:Y:S05]  /*8080*/  @!P1 NANOSLEEP.SYNCS 0x989680 ;  /* 0x009896800000995d */ /* 0x008fea0003900000 */
[----:B------:R-:W3:Y:S02]  /*8090*/  @!P1 SYNCS.PHASECHK.TRANS64 P1, [R0+URZ+0x50], R5 ;  /* 0x00005005000095a7 */ /* 0x000ee400080210ff */
[----:B---3--:R-:W-:Y:S05]  /*80a0*/  @!P1 BRA `(.L_x_109) ;  /* 0xfffffffc00f09947 */ /* 0x008fea000383ffff */
[----:B------:R-:W-:Y:S05]  /*80b0*/  BRA `(.L_x_108) ;  /* 0xffffffdc00e87947 */ /* 0x000fea000383ffff */
.L_x_111:
[----:B-1----:R1:W4:Y:S02]  /*80c0*/  SYNCS.PHASECHK.TRANS64.TRYWAIT P0, [R76+URZ+0xb0], R3 ;  /* 0x0000b0034c0075a7 */ /* 0x00232400080011ff */
[----:B----4-:R-:W-:Y:S05]  /*80d0*/  @!P0 NANOSLEEP.SYNCS 0x989680 ;  /* 0x009896800000895d */ /* 0x010fea0003900000 */
[----:B------:R-:W4:Y:S02]  /*80e0*/  @!P0 SYNCS.PHASECHK.TRANS64 P0, [R76+URZ+0xb0], R3 ;  /* 0x0000b0034c0085a7 */ /* 0x000f2400080010ff */
[----:B----4-:R-:W-:Y:S05]  /*80f0*/  @!P0 BRA `(.L_x_111) ;  /* 0xfffffffc00f08947 */ /* 0x010fea000383ffff */
[----:B------:R-:W-:Y:S05]  /*8100*/  BRA `(.L_x_110) ;  /* 0xffffffe000187947 */ /* 0x000fea000383ffff */
.L_x_122:
[----:B--2---:R2:W3:Y:S02]  /*8110*/  SYNCS.PHASECHK.TRANS64.TRYWAIT P0, [R2+URZ+0x50], R83 ;  /* 0x00005053020075a7 */ /* 0x0044e400080011ff */
[----:B---3--:R-:W-:Y:S05]  /*8120*/  @!P0 NANOSLEEP.SYNCS 0x989680 ;  /* 0x009896800000895d */ /* 0x008fea0003900000 */
[----:B------:R-:W3:Y:S02]  /*8130*/  @!P0 SYNCS.PHASECHK.TRANS64 P0, [R2+URZ+0x50], R83 ;  /* 0x00005053020085a7 */ /* 0x000ee400080010ff */
[----:B---3--:R-:W-:Y:S05]  /*8140*/  @!P0 BRA `(.L_x_122) ;  /* 0xfffffffc00f08947 */ /* 0x008fea000383ffff */
[----:B------:R-:W-:Y:S05]  /*8150*/  BRA `(.L_x_121) ;  /* 0xffffffe8003c7947 */ /* 0x000fea000383ffff */
        .weak           $__internal_0_$__cuda_sm10x_tcgen05_guardrail_trap_col_being_dealloced_not_returned_by_alloc
        .type           $__internal_0_$__cuda_sm10x_tcgen05_guardrail_trap_col_being_dealloced_not_returned_by_alloc,@function
        .size           $__internal_0_$__cuda_sm10x_tcgen05_guardrail_trap_col_being_dealloced_not_returned_by_alloc,($__internal_1_$__cuda_sm10x_tcgen05_guardrail_trap_phase_invalid_during_alloc - $__internal_0_$__cuda_sm10x_tcgen05_guardrail_trap_col_being_dealloced_not_returned_by_alloc)
$__internal_0_$__cuda_sm10x_tcgen05_guardrail_trap_col_being_dealloced_not_returned_by_alloc:
[----:B------:R-:W-:Y:S05]  /*8160*/  BPT.TRAP 0x1 ;  /* 0x000000040000795c */ /* 0x000fea0000300000 */
[----:B------:R-:W-:-:S04]  /*8170*/  HFMA2 R3, -RZ, RZ, 0, 0 ;  /* 0x00000000ff037431 */ /* 0x000fc800000001ff */
[----:B------:R-:W-:Y:S05]  /*8180*/  RET.REL.NODEC R2 `(_ZN7cutlass13device_kernelINS_4gemm6kernel13GemmUniversalIN4cute5tupleIJiiiiEEENS1_10collective13CollectiveMmaINS1_35MainloopSm100TmaUmmaWarpSpecializedILi5ELi2ELi4ENS5_IJNS4_1CILi2EEENSA_ILi1EEESC_EEEEENS5_IJNSA_ILi128EEENSA_ILi64EEENSA_ILi32EEEEEENS_10bfloat16_tENS5_IJlSC_lEEESJ_SK_NS4_8TiledMMAINS4_8MMA_AtomIJNS4_26SM100_MMA_F16BF16_2x1SM_SSISJ_SJ_fLi128ELi64ELNS4_4UMMA5MajorE0ELSP_0ELNSO_7ScaleInE0ELSQ_0EEEEEENS4_6LayoutINS5_IJSC_SC_SC_EEENS5_IJNSA_ILi0EEESV_SV_EEEEENS5_IJNS4_10UnderscoreESY_SY_EEEEENS4_18SM100_TMA_2SM_LOADENS4_14ComposedLayoutINS4_7SwizzleILi2ELi4ELi3EEENS4_18smem_ptr_flag_bitsILi16EEENST_INS5_IJNSA_ILi8EEESH_EEENS5_IJSH_SC_EEEEEEEvNS4_8identityES11_S1B_vS1C_EENS_8epilogue10collective18CollectiveEpilogueINS1E_23Sm100TmaWarpSpecializedILi3ELi2ELi16ELb1ELb0EEEJNS5_IJSG_SG_SH_EEENS5_IJNST_ISG_SC_EENST_INS5_IJNSA_ILi16EEESB_EEENS5_IJSC_SH_EEEEEEEESJ_SK_SJ_SK_NS1E_6fusion15FusionCallbacksIS1I_NS1Q_17LinearCombinationISJ_fSJ_fLNS_15FloatRoundStyleE2EEES1J_S1P_JEEENS4_5SM1004TMEM4LOAD26SM100_TMEM_LOAD_32dp32b16xENS4_13SM90_TMA_LOADENS12_INS13_ILi1ELi4ELi3EEES16_NST_INS5_IJS17_S1L_EEENS5_IJS1L_SC_EEEEEEENS4_39AutoVectorizingCopyWithAssumedAlignmentILi128EEENS4_14SM90_TMA_STOREES25_S27_S27_EEEvvEEEEvNT_6ParamsE) ;  /* 0xffffff7c029c7950 */ /* 0x000fea0003c3ffff */
        .weak           $__internal_1_$__cuda_sm10x_tcgen05_guardrail_trap_phase_invalid_during_alloc
        .type           $__internal_1_$__cuda_sm10x_tcgen05_guardrail_trap_phase_invalid_during_alloc,@function
        .size           $__internal_1_$__cuda_sm10x_tcgen05_guardrail_trap_phase_invalid_during_alloc,($__internal_2_$__cuda_sm10x_tcgen05_guardrail_trap_unallocated_columns_being_dealloced - $__internal_1_$__cuda_sm10x_tcgen05_guardrail_trap_phase_invalid_during_alloc)
$__internal_1_$__cuda_sm10x_tcgen05_guardrail_trap_phase_invalid_during_alloc:
[----:B------:R-:W-:Y:S05]  /*8190*/  BPT.TRAP 0x1 ;  /* 0x000000040000795c */ /* 0x000fea0000300000 */
[----:B------:R-:W-:-:S04]  /*81a0*/  MOV R3, 0x0 ;  /* 0x0000000000037802 */ /* 0x000fc80000000f00 */
[----:B------:R-:W-:Y:S05]  /*81b0*/  RET.REL.NODEC R2 `(_ZN7cutlass13device_kernelINS_4gemm6kernel13GemmUniversalIN4cute5tupleIJiiiiEEENS1_10collective13CollectiveMmaINS1_35MainloopSm100TmaUmmaWarpSpecializedILi5ELi2ELi4ENS5_IJNS4_1CILi2EEENSA_ILi1EEESC_EEEEENS5_IJNSA_ILi128EEENSA_ILi64EEENSA_ILi32EEEEEENS_10bfloat16_tENS5_IJlSC_lEEESJ_SK_NS4_8TiledMMAINS4_8MMA_AtomIJNS4_26SM100_MMA_F16BF16_2x1SM_SSISJ_SJ_fLi128ELi64ELNS4_4UMMA5MajorE0ELSP_0ELNSO_7ScaleInE0ELSQ_0EEEEEENS4_6LayoutINS5_IJSC_SC_SC_EEENS5_IJNSA_ILi0EEESV_SV_EEEEENS5_IJNS4_10UnderscoreESY_SY_EEEEENS4_18SM100_TMA_2SM_LOADENS4_14ComposedLayoutINS4_7SwizzleILi2ELi4ELi3EEENS4_18smem_ptr_flag_bitsILi16EEENST_INS5_IJNSA_ILi8EEESH_EEENS5_IJSH_SC_EEEEEEEvNS4_8identityES11_S1B_vS1C_EENS_8epilogue10collective18CollectiveEpilogueINS1E_23Sm100TmaWarpSpecializedILi3ELi2ELi16ELb1ELb0EEEJNS5_IJSG_SG_SH_EEENS5_IJNST_ISG_SC_EENST_INS5_IJNSA_ILi16EEESB_EEENS5_IJSC_SH_EEEEEEEESJ_SK_SJ_SK_NS1E_6fusion15FusionCallbacksIS1I_NS1Q_17LinearCombinationISJ_fSJ_fLNS_15FloatRoundStyleE2EEES1J_S1P_JEEENS4_5SM1004TMEM4LOAD26SM100_TMEM_LOAD_32dp32b16xENS4_13SM90_TMA_LOADENS12_INS13_ILi1ELi4ELi3EEES16_NST_INS5_IJS17_S1L_EEENS5_IJS1L_SC_EEEEEEENS4_39AutoVectorizingCopyWithAssumedAlignmentILi128EEENS4_14SM90_TMA_STOREES25_S27_S27_EEEvvEEEEvNT_6ParamsE) ;  /* 0xffffff7c02907950 */ /* 0x000fea0003c3ffff */
        .weak           $__internal_2_$__cuda_sm10x_tcgen05_guardrail_trap_unallocated_columns_being_dealloced
        .type           $__internal_2_$__cuda_sm10x_tcgen05_guardrail_trap_unallocated_columns_being_dealloced,@function
        .size           $__internal_2_$__cuda_sm10x_tcgen05_guardrail_trap_unallocated_columns_being_dealloced,(.L_x_178 - $__internal_2_$__cuda_sm10x_tcgen05_guardrail_trap_unallocated_columns_being_dealloced)
$__internal_2_$__cuda_sm10x_tcgen05_guardrail_trap_unallocated_columns_being_dealloced:
[----:B------:R-:W-:Y:S05]  /*81c0*/  BPT.TRAP 0x1 ;  /* 0x000000040000795c */ /* 0x000fea0000300000 */
[----:B------:R-:W-:-:S04]  /*81d0*/  HFMA2 R3, -RZ, RZ, 0, 0 ;  /* 0x00000000ff037431 */ /* 0x000fc800000001ff */
[----:B------:R-:W-:Y:S05]  /*81e0*/  RET.REL.NODEC R2 `(_ZN7cutlass13device_kernelINS_4gemm6kernel13GemmUniversalIN4cute5tupleIJiiiiEEENS1_10collective13CollectiveMmaINS1_35MainloopSm100TmaUmmaWarpSpecializedILi5ELi2ELi4ENS5_IJNS4_1CILi2EEENSA_ILi1EEESC_EEEEENS5_IJNSA_ILi128EEENSA_ILi64EEENSA_ILi32EEEEEENS_10bfloat16_tENS5_IJlSC_lEEESJ_SK_NS4_8TiledMMAINS4_8MMA_AtomIJNS4_26SM100_MMA_F16BF16_2x1SM_SSISJ_SJ_fLi128ELi64ELNS4_4UMMA5MajorE0ELSP_0ELNSO_7ScaleInE0ELSQ_0EEEEEENS4_6LayoutINS5_IJSC_SC_SC_EEENS5_IJNSA_ILi0EEESV_SV_EEEEENS5_IJNS4_10UnderscoreESY_SY_EEEEENS4_18SM100_TMA_2SM_LOADENS4_14ComposedLayoutINS4_7SwizzleILi2ELi4ELi3EEENS4_18smem_ptr_flag_bitsILi16EEENST_INS5_IJNSA_ILi8EEESH_EEENS5_IJSH_SC_EEEEEEEvNS4_8identityES11_S1B_vS1C_EENS_8epilogue10collective18CollectiveEpilogueINS1E_23Sm100TmaWarpSpecializedILi3ELi2ELi16ELb1ELb0EEEJNS5_IJSG_SG_SH_EEENS5_IJNST_ISG_SC_EENST_INS5_IJNSA_ILi16EEESB_EEENS5_IJSC_SH_EEEEEEEESJ_SK_SJ_SK_NS1E_6fusion15FusionCallbacksIS1I_NS1Q_17LinearCombinationISJ_fSJ_fLNS_15FloatRoundStyleE2EEES1J_S1P_JEEENS4_5SM1004TMEM4LOAD26SM100_TMEM_LOAD_32dp32b16xENS4_13SM90_TMA_LOADENS12_INS13_ILi1ELi4ELi3EEES16_NST_INS5_IJS17_S1L_EEENS5_IJS1L_SC_EEEEEEENS4_39AutoVectorizingCopyWithAssumedAlignmentILi128EEENS4_14SM90_TMA_STOREES25_S27_S27_EEEvvEEEEvNT_6ParamsE) ;  /* 0xffffff7c02847950 */ /* 0x000fea0003c3ffff */
.L_x_177:
[----:B------:R-:W-:-:S00]  /*81f0*/  BRA `(.L_x_177) ;  /* 0xfffffffc00fc7947 */ /* 0x000fc0000383ffff */
[----:B------:R-:W-:-:S00]  /*8200*/  NOP ;  /* 0x0000000000007918 */ /* 0x000fc00000000000 */
[----:B------:R-:W-:-:S00]  /*8210*/  NOP ;  /* 0x0000000000007918 */ /* 0x000fc00000000000 */
[----:B------:R-:W-:-:S00]  /*8220*/  NOP ;  /* 0x0000000000007918 */ /* 0x000fc00000000000 */
[----:B------:R-:W-:-:S00]  /*8230*/  NOP ;  /* 0x0000000000007918 */ /* 0x000fc00000000000 */
[----:B------:R-:W-:-:S00]  /*8240*/  NOP ;  /* 0x0000000000007918 */ /* 0x000fc00000000000 */
[----:B------:R-:W-:-:S00]  /*8250*/  NOP ;  /* 0x0000000000007918 */ /* 0x000fc00000000000 */
[----:B------:R-:W-:-:S00]  /*8260*/  NOP ;  /* 0x0000000000007918 */ /* 0x000fc00000000000 */
[----:B------:R-:W-:-:S00]  /*8270*/  NOP ;  /* 0x0000000000007918 */ /* 0x000fc00000000000 */
.L_x_178:


//--------------------- .nv.global.init           --------------------------
	.section	.nv.global.init,"aw",@progbits
.nv.global.init:
	.type		$str$27,@object
	.size		$str$27,($str$28 - $str$27)
$str$27:
        /*0000*/ 	.byte	0x28, 0x61, 0x64, 0x64, 0x72, 0x65, 0x73, 0x73, 0x20, 0x26, 0x20, 0x6d, 0x61, 0x73, 0x6b, 0x29
        /*0010*/ 	.byte	0x20, 0x3d, 0x3d, 0x20, 0x30, 0x00
	.type		$str$28,@object
	.size		$str$28,($str$26 - $str$28)
$str$28:
        /*0016*/ 	.byte	0x2f, 0x74, 0x6d, 0x70, 0x2f, 0x63, 0x75, 0x74, 0x6c, 0x61, 0x73, 0x73, 0x5f, 0x73, 0x77, 0x65
        /*0026*/ 	.byte	0x65, 0x70, 0x5f, 0x73, 0x72, 0x63, 0x2f, 0x69, 0x6e, 0x63, 0x6c, 0x75, 0x64, 0x65, 0x2f, 0x63
        /*0036*/ 	.byte	0x75, 0x74, 0x65, 0x2f, 0x70, 0x6f, 0x69, 0x6e, 0x74, 0x65, 0x72, 0x5f, 0x66, 0x6c, 0x61, 0x67
        /*0046*/ 	.byte	0x67, 0x65, 0x64, 0x2e, 0x68, 0x70, 0x70, 0x00
	.type		$str$26,@object
	.size		$str$26,($str$25 - $str$26)
$str$26:
        /*004e*/ 	.byte	0x2f, 0x74, 0x6d, 0x70, 0x2f, 0x63, 0x75, 0x74, 0x6c, 0x61, 0x73, 0x73, 0x5f, 0x73, 0x77, 0x65
        /*005e*/ 	.byte	0x65, 0x70, 0x5f, 0x73, 0x72, 0x63, 0x2f, 0x69, 0x6e, 0x63, 0x6c, 0x75, 0x64, 0x65, 0x2f, 0x63
        /*006e*/ 	.byte	0x75, 0x74, 0x65, 0x2f, 0x61, 0x74, 0x6f, 0x6d, 0x2f, 0x63, 0x6f, 0x70, 0x79, 0x5f, 0x74, 0x72
        /*007e*/ 	.byte	0x61, 0x69, 0x74, 0x73, 0x5f, 0x73, 0x6d, 0x31, 0x30, 0x30, 0x2e, 0x68, 0x70, 0x70, 0x00
	.type		$str$25,@object
	.size		$str$25,(__unnamed_1 - $str$25)
$str$25:
        /*008d*/ 	.byte	0x28, 0x28, 0x75, 0x69, 0x6e, 0x74, 0x33, 0x32, 0x5f, 0x74, 0x28, 0x74, 0x68, 0x72, 0x65, 0x61
        /*009d*/ 	.byte	0x64, 0x49, 0x64, 0x78, 0x2e, 0x78, 0x29, 0x20, 0x2f, 0x20, 0x33, 0x32, 0x29, 0x20, 0x25, 0x20
        /*00ad*/ 	.byte	0x34, 0x29, 0x20, 0x3d, 0x3d, 0x20, 0x28, 0x28, 0x28, 0x74, 0x6d, 0x65, 0x6d, 0x5f, 0x61, 0x64
        /*00bd*/ 	.byte	0x64, 0x72, 0x20, 0x3e, 0x3e, 0x20, 0x31, 0x36, 0x29, 0x20, 0x2f, 0x20, 0x33, 0x32, 0x29, 0x20
        /*00cd*/ 	.byte	0x25, 0x20, 0x34, 0x29, 0x00
	.type		__unnamed_1,@object
	.size		__unnamed_1,(__unnamed_2 - __unnamed_1)
__unnamed_1:
        /*00d2*/ 	.byte	0x61, 0x75, 0x74, 0x6f, 0x20, 0x63, 0x75, 0x74, 0x65, 0x3a, 0x3a, 0x61, 0x73, 0x5f, 0x70, 0x6f
        /* <DEDUP_REMOVED lines=24> */
        /*0262*/ 	.byte	0x43, 0x3c, 0x32, 0x30, 0x34, 0x38, 0x3e, 0x3e, 0x3e, 0x3e, 0x5d, 0x00
	.type		__unnamed_2,@object
	.size		__unnamed_2,(.L_2 - __unnamed_2)
__unnamed_2:
        /* <DEDUP_REMOVED lines=40> */
        /*04ee*/ 	.byte	0x3a, 0x3a, 0x43, 0x3c, 0x30, 0x3e, 0x3e, 0x3e, 0x3e, 0x5d, 0x00
.L_2:


//--------------------- .nv.shared._ZN7cutlass13device_kernelINS_4gemm6kernel13GemmUniversalIN4cute5tupleIJiiiiEEENS1_10collective13CollectiveMmaINS1_35MainloopSm100TmaUmmaWarpSpecializedILi5ELi2ELi4ENS5_IJNS4_1CILi2EEENSA_ILi1EEESC_EEEEENS5_IJNSA_ILi128EEENSA_ILi64EEENSA_ILi32EEEEEENS_10bfloat16_tENS5_IJlSC_lEEESJ_SK_NS4_8TiledMMAINS4_8MMA_AtomIJNS4_26SM100_MMA_F16BF16_2x1SM_SSISJ_SJ_fLi128ELi64ELNS4_4UMMA5MajorE0ELSP_0ELNSO_7ScaleInE0ELSQ_0EEEEEENS4_6LayoutINS5_IJSC_SC_SC_EEENS5_IJNSA_ILi0EEESV_SV_EEEEENS5_IJNS4_10UnderscoreESY_SY_EEEEENS4_18SM100_TMA_2SM_LOADENS4_14ComposedLayoutINS4_7SwizzleILi2ELi4ELi3EEENS4_18smem_ptr_flag_bitsILi16EEENST_INS5_IJNSA_ILi8EEESH_EEENS5_IJSH_SC_EEEEEEEvNS4_8identityES11_S1B_vS1C_EENS_8epilogue10collective18CollectiveEpilogueINS1E_23Sm100TmaWarpSpecializedILi3ELi2ELi16ELb1ELb0EEEJNS5_IJSG_SG_SH_EEENS5_IJNST_ISG_SC_EENST_INS5_IJNSA_ILi16EEESB_EEENS5_IJSC_SH_EEEEEEEESJ_SK_SJ_SK_NS1E_6fusion15FusionCallbacksIS1I_NS1Q_17LinearCombinationISJ_fSJ_fLNS_15FloatRoundStyleE2EEES1J_S1P_JEEENS4_5SM1004TMEM4LOAD26SM100_TMEM_LOAD_32dp32b16xENS4_13SM90_TMA_LOADENS12_INS13_ILi1ELi4ELi3EEES16_NST_INS5_IJS17_S1L_EEENS5_IJS1L_SC_EEEEEEENS4_39AutoVectorizingCopyWithAssumedAlignmentILi128EEENS4_14SM90_TMA_STOREES25_S27_S27_EEEvvEEEEvNT_6ParamsE --------------------------
	.section	.nv.shared._ZN7cutlass13device_kernelINS_4gemm6kernel13GemmUniversalIN4cute5tupleIJiiiiEEENS1_10collective13CollectiveMmaINS1_35MainloopSm100TmaUmmaWarpSpecializedILi5ELi2ELi4ENS5_IJNS4_1CILi2EEENSA_ILi1EEESC_EEEEENS5_IJNSA_ILi128EEENSA_ILi64EEENSA_ILi32EEEEEENS_10bfloat16_tENS5_IJlSC_lEEESJ_SK_NS4_8TiledMMAINS4_8MMA_AtomIJNS4_26SM100_MMA_F16BF16_2x1SM_SSISJ_SJ_fLi128ELi64ELNS4_4UMMA5MajorE0ELSP_0ELNSO_7ScaleInE0ELSQ_0EEEEEENS4_6LayoutINS5_IJSC_SC_SC_EEENS5_IJNSA_ILi0EEESV_SV_EEEEENS5_IJNS4_10UnderscoreESY_SY_EEEEENS4_18SM100_TMA_2SM_LOADENS4_14ComposedLayoutINS4_7SwizzleILi2ELi4ELi3EEENS4_18smem_ptr_flag_bitsILi16EEENST_INS5_IJNSA_ILi8EEESH_EEENS5_IJSH_SC_EEEEEEEvNS4_8identityES11_S1B_vS1C_EENS_8epilogue10collective18CollectiveEpilogueINS1E_23Sm100TmaWarpSpecializedILi3ELi2ELi16ELb1ELb0EEEJNS5_IJSG_SG_SH_EEENS5_IJNST_ISG_SC_EENST_INS5_IJNSA_ILi16EEESB_EEENS5_IJSC_SH_EEEEEEEESJ_SK_SJ_SK_NS1E_6fusion15FusionCallbacksIS1I_NS1Q_17LinearCombinationISJ_fSJ_fLNS_15FloatRoundStyleE2EEES1J_S1P_JEEENS4_5SM1004TMEM4LOAD26SM100_TMEM_LOAD_32dp32b16xENS4_13SM90_TMA_LOADENS12_INS13_ILi1ELi4ELi3EEES16_NST_INS5_IJS17_S1L_EEENS5_IJS1L_SC_EEEEEEENS4_39AutoVectorizingCopyWithAssumedAlignmentILi128EEENS4_14SM90_TMA_STOREES25_S27_S27_EEEvvEEEEvNT_6ParamsE,"aw",@nobits
	.sectionflags	@""
	.align	16
	.zero		1024


//--------------------- .nv.shared.reserved.0     --------------------------
	.section	.nv.shared.reserved.0,"aw",@nobits
	.weak		__nv_reservedSMEM_offset_0_alias
	.size		__nv_reservedSMEM_offset_0_alias, 0, 64
	.other		__nv_reservedSMEM_offset_0_alias,@"STO_CUDA_RESERVED_SHARED STV_DEFAULT"
__nv_reservedSMEM_offset_0_alias:
	.zero		0
.nv.shared.reserved.0:
	.zero		64
	.weak		__nv_reservedSMEM_tcgen05_partition
	.type		__nv_reservedSMEM_tcgen05_partition,@object
	.size		__nv_reservedSMEM_tcgen05_partition,(.L_0 - __nv_reservedSMEM_tcgen05_partition)
__nv_reservedSMEM_tcgen05_partition:
	.zero		32
.L_0:


//--------------------- .nv.global                --------------------------
	.section	.nv.global,"aw",@nobits
.nv.global:
	.type		_ZN39_INTERNAL_c1d46646_4_k_cu_6147b44c_89864cute1_E,@object
	.size		_ZN39_INTERNAL_c1d46646_4_k_cu_6147b44c_89864cute1_E,(_ZN39_INTERNAL_c1d46646_4_k_cu_6147b44c_89864cuda3std3__45__cpo6cbeginE - _ZN39_INTERNAL_c1d46646_4_k_cu_6147b44c_89864cute1_E)
_ZN39_INTERNAL_c1d46646_4_k_cu_6147b44c_89864cute1_E:
	.zero		1
	.type		_ZN39_INTERNAL_c1d46646_4_k_cu_6147b44c_89864cuda3std3__45__cpo6cbeginE,@object
	.size		_ZN39_INTERNAL_c1d46646_4_k_cu_6147b44c_89864cuda3std3__45__cpo6cbeginE,(_ZN39_INTERNAL_c1d46646_4_k_cu_6147b44c_89864cuda3std3__48in_placeE - _ZN39_INTERNAL_c1d46646_4_k_cu_6147b44c_89864cuda3std3__45__cpo6cbeginE)
_ZN39_INTERNAL_c1d46646_4_k_cu_6147b44c_89864cuda3std3__45__cpo6cbeginE:
	.zero		1
	.type		_ZN39_INTERNAL_c1d46646_4_k_cu_6147b44c_89864cuda3std3__48in_placeE,@object
	.size		_ZN39_INTERNAL_c1d46646_4_k_cu_6147b44c_89864cuda3std3__48in_placeE,(_ZN39_INTERNAL_c1d46646_4_k_cu_6147b44c_89864cuda3std6ranges3__45__cpo9iter_moveE - _ZN39_INTERNAL_c1d46646_4_k_cu_6147b44c_89864cuda3std3__48in_placeE)
_ZN39_INTERNAL_c1d46646_4_k_cu_6147b44c_89864cuda3std3__48in_placeE:
	.zero		1
	.type		_ZN39_INTERNAL_c1d46646_4_k_cu_6147b44c_89864cuda3std6ranges3__45__cpo9iter_moveE,@object
	.size		_ZN39_INTERNAL_c1d46646_4_k_cu_6147b44c_89864cuda3std6ranges3__45__cpo9iter_moveE,(_ZN39_INTERNAL_c1d46646_4_k_cu_6147b44c_89864cuda3std3__45__cpo5beginE - _ZN39_INTERNAL_c1d46646_4_k_cu_6147b44c_89864cuda3std6ranges3__45__cpo9iter_moveE)
_ZN39_INTERNAL_c1d46646_4_k_cu_6147b44c_89864cuda3std6ranges3__45__cpo9iter_moveE:
	.zero		1
	.type		_ZN39_INTERNAL_c1d46646_4_k_cu_6147b44c_89864cuda3std3__45__cpo5beginE,@object
	.size		_ZN39_INTERNAL_c1d46646_4_k_cu_6147b44c_89864cuda3std3__45__cpo5beginE,(_ZN39_INTERNAL_c1d46646_4_k_cu_6147b44c_89864cuda3std3__441_GLOBAL__N__c1d46646_4_k_cu_6147b44c_89866ignoreE - _ZN39_INTERNAL_c1d46646_4_k_cu_6147b44c_89864cuda3std3__45__cpo5beginE)
_ZN39_INTERNAL_c1d46646_4_k_cu_6147b44c_89864cuda3std3__45__cpo5beginE:
	.zero		1
	.type		_ZN39_INTERNAL_c1d46646_4_k_cu_6147b44c_89864cuda3std3__441_GLOBAL__N__c1d46646_4_k_cu_6147b44c_89866ignoreE,@object
	.size		_ZN39_INTERNAL_c1d46646_4_k_cu_6147b44c_89864cuda3std3__441_GLOBAL__N__c1d46646_4_k_cu_6147b44c_89866ignoreE,(_ZN39_INTERNAL_c1d46646_4_k_cu_6147b44c_89864cute7productE - _ZN39_INTERNAL_c1d46646_4_k_cu_6147b44c_89864cuda3std3__441_GLOBAL__N__c1d46646_4_k_cu_6147b44c_89866ignoreE)
_ZN39_INTERNAL_c1d46646_4_k_cu_6147b44c_89864cuda3std3__441_GLOBAL__N__c1d46646_4_k_cu_6147b44c_89866ignoreE:
	.zero		1
	.type		_ZN39_INTERNAL_c1d46646_4_k_cu_6147b44c_89864cute7productE,@object
	.size		_ZN39_INTERNAL_c1d46646_4_k_cu_6147b44c_89864cute7productE,(_ZN39_INTERNAL_c1d46646_4_k_cu_6147b44c_89864cuda3std3__45__cpo3endE - _ZN39_INTERNAL_c1d46646_4_k_cu_6147b44c_89864cute7productE)
_ZN39_INTERNAL_c1d46646_4_k_cu_6147b44c_89864cute7productE:
	.zero		1
	.type		_ZN39_INTERNAL_c1d46646_4_k_cu_6147b44c_89864cuda3std3__45__cpo3endE,@object
	.size		_ZN39_INTERNAL_c1d46646_4_k_cu_6147b44c_89864cuda3std3__45__cpo3endE,(_ZN39_INTERNAL_c1d46646_4_k_cu_6147b44c_89864cuda3std3__419piecewise_constructE - _ZN39_INTERNAL_c1d46646_4_k_cu_6147b44c_89864cuda3std3__45__cpo3endE)
_ZN39_INTERNAL_c1d46646_4_k_cu_6147b44c_89864cuda3std3__45__cpo3endE:
	.zero		1
	.type		_ZN39_INTERNAL_c1d46646_4_k_cu_6147b44c_89864cuda3std3__419piecewise_constructE,@object
	.size		_ZN39_INTERNAL_c1d46646_4_k_cu_6147b44c_89864cuda3std3__419piecewise_constructE,(_ZN39_INTERNAL_c1d46646_4_k_cu_6147b44c_89864cuda3std3__45__cpo4cendE - _ZN39_INTERNAL_c1d46646_4_k_cu_6147b44c_89864cuda3std3__419piecewise_constructE)
_ZN39_INTERNAL_c1d46646_4_k_cu_6147b44c_89864cuda3std3__419piecewise_constructE:
	.zero		1
	.type		_ZN39_INTERNAL_c1d46646_4_k_cu_6147b44c_89864cuda3std3__45__cpo4cendE,@object
	.size		_ZN39_INTERNAL_c1d46646_4_k_cu_6147b44c_89864cuda3std3__45__cpo4cendE,(_ZN39_INTERNAL_c1d46646_4_k_cu_6147b44c_89864cuda3std6ranges3__45__cpo4swapE - _ZN39_INTERNAL_c1d46646_4_k_cu_6147b44c_89864cuda3std3__45__cpo4cendE)
_ZN39_INTERNAL_c1d46646_4_k_cu_6147b44c_89864cuda3std3__45__cpo4cendE:
	.zero		1
	.type		_ZN39_INTERNAL_c1d46646_4_k_cu_6147b44c_89864cuda3std6ranges3__45__cpo4swapE,@object
	.size		_ZN39_INTERNAL_c1d46646_4_k_cu_6147b44c_89864cuda3std6ranges3__45__cpo4swapE,(.L_10 - _ZN39_INTERNAL_c1d46646_4_k_cu_6147b44c_89864cuda3std6ranges3__45__cpo4swapE)
_ZN39_INTERNAL_c1d46646_4_k_cu_6147b44c_89864cuda3std6ranges3__45__cpo4swapE:
	.zero		1
.L_10:


//--------------------- .nv.constant0._ZN7cutlass13device_kernelINS_4gemm6kernel13GemmUniversalIN4cute5tupleIJiiiiEEENS1_10collective13CollectiveMmaINS1_35MainloopSm100TmaUmmaWarpSpecializedILi5ELi2ELi4ENS5_IJNS4_1CILi2EEENSA_ILi1EEESC_EEEEENS5_IJNSA_ILi128EEENSA_ILi64EEENSA_ILi32EEEEEENS_10bfloat16_tENS5_IJlSC_lEEESJ_SK_NS4_8TiledMMAINS4_8MMA_AtomIJNS4_26SM100_MMA_F16BF16_2x1SM_SSISJ_SJ_fLi128ELi64ELNS4_4UMMA5MajorE0ELSP_0ELNSO_7ScaleInE0ELSQ_0EEEEEENS4_6LayoutINS5_IJSC_SC_SC_EEENS5_IJNSA_ILi0EEESV_SV_EEEEENS5_IJNS4_10UnderscoreESY_SY_EEEEENS4_18SM100_TMA_2SM_LOADENS4_14ComposedLayoutINS4_7SwizzleILi2ELi4ELi3EEENS4_18smem_ptr_flag_bitsILi16EEENST_INS5_IJNSA_ILi8EEESH_EEENS5_IJSH_SC_EEEEEEEvNS4_8identityES11_S1B_vS1C_EENS_8epilogue10collective18CollectiveEpilogueINS1E_23Sm100TmaWarpSpecializedILi3ELi2ELi16ELb1ELb0EEEJNS5_IJSG_SG_SH_EEENS5_IJNST_ISG_SC_EENST_INS5_IJNSA_ILi16EEESB_EEENS5_IJSC_SH_EEEEEEEESJ_SK_SJ_SK_NS1E_6fusion15FusionCallbacksIS1I_NS1Q_17LinearCombinationISJ_fSJ_fLNS_15FloatRoundStyleE2EEES1J_S1P_JEEENS4_5SM1004TMEM4LOAD26SM100_TMEM_LOAD_32dp32b16xENS4_13SM90_TMA_LOADENS12_INS13_ILi1ELi4ELi3EEES16_NST_INS5_IJS17_S1L_EEENS5_IJS1L_SC_EEEEEEENS4_39AutoVectorizingCopyWithAssumedAlignmentILi128EEENS4_14SM90_TMA_STOREES25_S27_S27_EEEvvEEEEvNT_6ParamsE --------------------------
	.section	.nv.constant0._ZN7cutlass13device_kernelINS_4gemm6kernel13GemmUniversalIN4cute5tupleIJiiiiEEENS1_10collective13CollectiveMmaINS1_35MainloopSm100TmaUmmaWarpSpecializedILi5ELi2ELi4ENS5_IJNS4_1CILi2EEENSA_ILi1EEESC_EEEEENS5_IJNSA_ILi128EEENSA_ILi64EEENSA_ILi32EEEEEENS_10bfloat16_tENS5_IJlSC_lEEESJ_SK_NS4_8TiledMMAINS4_8MMA_AtomIJNS4_26SM100_MMA_F16BF16_2x1SM_SSISJ_SJ_fLi128ELi64ELNS4_4UMMA5MajorE0ELSP_0ELNSO_7ScaleInE0ELSQ_0EEEEEENS4_6LayoutINS5_IJSC_SC_SC_EEENS5_IJNSA_ILi0EEESV_SV_EEEEENS5_IJNS4_10UnderscoreESY_SY_EEEEENS4_18SM100_TMA_2SM_LOADENS4_14ComposedLayoutINS4_7SwizzleILi2ELi4ELi3EEENS4_18smem_ptr_flag_bitsILi16EEENST_INS5_IJNSA_ILi8EEESH_EEENS5_IJSH_SC_EEEEEEEvNS4_8identityES11_S1B_vS1C_EENS_8epilogue10collective18CollectiveEpilogueINS1E_23Sm100TmaWarpSpecializedILi3ELi2ELi16ELb1ELb0EEEJNS5_IJSG_SG_SH_EEENS5_IJNST_ISG_SC_EENST_INS5_IJNSA_ILi16EEESB_EEENS5_IJSC_SH_EEEEEEEESJ_SK_SJ_SK_NS1E_6fusion15FusionCallbacksIS1I_NS1Q_17LinearCombinationISJ_fSJ_fLNS_15FloatRoundStyleE2EEES1J_S1P_JEEENS4_5SM1004TMEM4LOAD26SM100_TMEM_LOAD_32dp32b16xENS4_13SM90_TMA_LOADENS12_INS13_ILi1ELi4ELi3EEES16_NST_INS5_IJS17_S1L_EEENS5_IJS1L_SC_EEEEEEENS4_39AutoVectorizingCopyWithAssumedAlignmentILi128EEENS4_14SM90_TMA_STOREES25_S27_S27_EEEvvEEEEvNT_6ParamsE,"a",@progbits
	.sectionflags	@""
	.align	4
.nv.constant0._ZN7cutlass13device_kernelINS_4gemm6kernel13GemmUniversalIN4cute5tupleIJiiiiEEENS1_10collective13CollectiveMmaINS1_35MainloopSm100TmaUmmaWarpSpecializedILi5ELi2ELi4ENS5_IJNS4_1CILi2EEENSA_ILi1EEESC_EEEEENS5_IJNSA_ILi128EEENSA_ILi64EEENSA_ILi32EEEEEENS_10bfloat16_tENS5_IJlSC_lEEESJ_SK_NS4_8TiledMMAINS4_8MMA_AtomIJNS4_26SM100_MMA_F16BF16_2x1SM_SSISJ_SJ_fLi128ELi64ELNS4_4UMMA5MajorE0ELSP_0ELNSO_7ScaleInE0ELSQ_0EEEEEENS4_6LayoutINS5_IJSC_SC_SC_EEENS5_IJNSA_ILi0EEESV_SV_EEEEENS5_IJNS4_10UnderscoreESY_SY_EEEEENS4_18SM100_TMA_2SM_LOADENS4_14ComposedLayoutINS4_7SwizzleILi2ELi4ELi3EEENS4_18smem_ptr_flag_bitsILi16EEENST_INS5_IJNSA_ILi8EEESH_EEENS5_IJSH_SC_EEEEEEEvNS4_8identityES11_S1B_vS1C_EENS_8epilogue10collective18CollectiveEpilogueINS1E_23Sm100TmaWarpSpecializedILi3ELi2ELi16ELb1ELb0EEEJNS5_IJSG_SG_SH_EEENS5_IJNST_ISG_SC_EENST_INS5_IJNSA_ILi16EEESB_EEENS5_IJSC_SH_EEEEEEEESJ_SK_SJ_SK_NS1E_6fusion15FusionCallbacksIS1I_NS1Q_17LinearCombinationISJ_fSJ_fLNS_15FloatRoundStyleE2EEES1J_S1P_JEEENS4_5SM1004TMEM4LOAD26SM100_TMEM_LOAD_32dp32b16xENS4_13SM90_TMA_LOADENS12_INS13_ILi1ELi4ELi3EEES16_NST_INS5_IJS17_S1L_EEENS5_IJS1L_SC_EEEEEEENS4_39AutoVectorizingCopyWithAssumedAlignmentILi128EEENS4_14SM90_TMA_STOREES25_S27_S27_EEEvvEEEEvNT_6ParamsE:
	.zero		2944


//--------------------- SYMBOLS --------------------------

	.type		.nv.reservedSmem.offset0,@object
	.size		.nv.reservedSmem.offset0,0x4
	.type		.nv.reservedSmem.cap,@object
	.size		.nv.reservedSmem.cap,0x4
	.type		__assertfail,@function
